//
// Generated by NVIDIA NVVM Compiler
//
// Compiler Build ID: CL-36424714
// Cuda compilation tools, release 13.0, V13.0.88
// Based on NVVM 20.0.0
//

.version 9.0
.target sm_100
.address_size 64

	// .globl	_Z24fwd_inner_chunk16_dim16xiiiPfS_S_S_
// _ZZ24fwd_inner_chunk16_dim16xiiiPfS_S_S_E6Q_tile has been demoted
// _ZZ24fwd_inner_chunk16_dim16xiiiPfS_S_S_E6K_tile has been demoted
// _ZZ24fwd_inner_chunk16_dim16xiiiPfS_S_S_E6G_tile has been demoted
// _ZZ24fwd_inner_chunk16_dim16xiiiPfS_S_S_E12G_tile_trans has been demoted
// _ZZ24bwd_inner_chunk16_dim16xiiiPfS_S_S_S_S_S_E6Q_tile has been demoted
// _ZZ24bwd_inner_chunk16_dim16xiiiPfS_S_S_S_S_S_E7QK_tile has been demoted
// _ZZ24bwd_inner_chunk16_dim16xiiiPfS_S_S_S_S_S_E6K_tile has been demoted
// _ZZ24bwd_inner_chunk16_dim16xiiiPfS_S_S_S_S_S_E6G_tile has been demoted

.visible .entry _Z24fwd_inner_chunk16_dim16xiiiPfS_S_S_(
	.param .u32 _Z24fwd_inner_chunk16_dim16xiiiPfS_S_S__param_0,
	.param .u32 _Z24fwd_inner_chunk16_dim16xiiiPfS_S_S__param_1,
	.param .u32 _Z24fwd_inner_chunk16_dim16xiiiPfS_S_S__param_2,
	.param .u64 .ptr .align 1 _Z24fwd_inner_chunk16_dim16xiiiPfS_S_S__param_3,
	.param .u64 .ptr .align 1 _Z24fwd_inner_chunk16_dim16xiiiPfS_S_S__param_4,
	.param .u64 .ptr .align 1 _Z24fwd_inner_chunk16_dim16xiiiPfS_S_S__param_5,
	.param .u64 .ptr .align 1 _Z24fwd_inner_chunk16_dim16xiiiPfS_S_S__param_6
)
{
	.reg .pred 	%p<5>;
	.reg .b32 	%r<68>;
	.reg .b32 	%f<286>;
	.reg .b64 	%rd<30>;
	// demoted variable
	.shared .align 4 .b8 _ZZ24fwd_inner_chunk16_dim16xiiiPfS_S_S_E6Q_tile[1024];
	// demoted variable
	.shared .align 4 .b8 _ZZ24fwd_inner_chunk16_dim16xiiiPfS_S_S_E6K_tile[1024];
	// demoted variable
	.shared .align 4 .b8 _ZZ24fwd_inner_chunk16_dim16xiiiPfS_S_S_E6G_tile[1024];
	// demoted variable
	.shared .align 4 .b8 _ZZ24fwd_inner_chunk16_dim16xiiiPfS_S_S_E12G_tile_trans[1024];
	ld.param.u32 	%r14, [_Z24fwd_inner_chunk16_dim16xiiiPfS_S_S__param_1];
	ld.param.u32 	%r15, [_Z24fwd_inner_chunk16_dim16xiiiPfS_S_S__param_2];
	ld.param.u64 	%rd12, [_Z24fwd_inner_chunk16_dim16xiiiPfS_S_S__param_3];
	ld.param.u64 	%rd13, [_Z24fwd_inner_chunk16_dim16xiiiPfS_S_S__param_4];
	ld.param.u64 	%rd14, [_Z24fwd_inner_chunk16_dim16xiiiPfS_S_S__param_5];
	ld.param.u64 	%rd15, [_Z24fwd_inner_chunk16_dim16xiiiPfS_S_S__param_6];
	cvta.to.global.u64 	%rd1, %rd15;
	mov.u32 	%r16, %ctaid.x;
	mov.u32 	%r17, %tid.x;
	and.b32  	%r1, %r17, 15;
	shr.u32 	%r2, %r17, 4;
	mul.lo.s32 	%r3, %r14, %r16;
	setp.lt.s32 	%p1, %r15, 1;
	mov.f32 	%f284, 0f00000000;
	@%p1 bra 	$L__BB0_5;
	mul.lo.s32 	%r19, %r3, %r15;
	mad.lo.s32 	%r20, %r15, %r2, %r1;
	shl.b32 	%r21, %r2, 6;
	mov.u32 	%r22, _ZZ24fwd_inner_chunk16_dim16xiiiPfS_S_S_E6Q_tile;
	add.s32 	%r4, %r22, %r21;
	shl.b32 	%r23, %r1, 2;
	add.s32 	%r5, %r4, %r23;
	mov.u32 	%r24, _ZZ24fwd_inner_chunk16_dim16xiiiPfS_S_S_E6K_tile;
	add.s32 	%r25, %r24, %r21;
	add.s32 	%r6, %r25, %r23;
	mov.u32 	%r26, _ZZ24fwd_inner_chunk16_dim16xiiiPfS_S_S_E6G_tile;
	add.s32 	%r7, %r26, %r21;
	add.s32 	%r8, %r7, %r23;
	shl.b32 	%r27, %r1, 6;
	mov.u32 	%r28, _ZZ24fwd_inner_chunk16_dim16xiiiPfS_S_S_E12G_tile_trans;
	add.s32 	%r29, %r28, %r27;
	shl.b32 	%r30, %r2, 2;
	add.s32 	%r9, %r29, %r30;
	mad.lo.s32 	%r10, %r1, -60, %r29;
	add.s32 	%r11, %r24, %r27;
	mul.wide.u32 	%rd16, %r19, 4;
	mul.wide.u32 	%rd17, %r20, 4;
	add.s64 	%rd18, %rd16, %rd17;
	cvta.to.global.u64 	%rd19, %rd12;
	add.s64 	%rd29, %rd19, %rd18;
	cvta.to.global.u64 	%rd20, %rd13;
	add.s64 	%rd28, %rd20, %rd18;
	cvta.to.global.u64 	%rd21, %rd14;
	add.s64 	%rd27, %rd21, %rd18;
	mov.f32 	%f284, 0f00000000;
	mov.b32 	%r67, 0;
$L__BB0_2:
	setp.gt.u32 	%p2, %r1, %r2;
	ld.global.f32 	%f7, [%rd29];
	st.shared.f32 	[%r5], %f7;
	ld.global.f32 	%f8, [%rd28];
	st.shared.f32 	[%r6], %f8;
	ld.global.f32 	%f9, [%rd27];
	st.shared.f32 	[%r8], %f9;
	st.shared.f32 	[%r9], %f9;
	bar.sync 	0;
	@%p2 bra 	$L__BB0_4;
	ld.shared.f32 	%f10, [%r7];
	ld.shared.f32 	%f11, [%r10];
	sub.f32 	%f12, %f10, %f11;
	fma.rn.f32 	%f13, %f12, 0f3BBB989D, 0f3F000000;
	cvt.sat.f32.f32 	%f14, %f13;
	mov.f32 	%f15, 0f4B400001;
	mov.f32 	%f16, 0f437C0000;
	fma.rm.f32 	%f17, %f14, %f16, %f15;
	add.f32 	%f18, %f17, 0fCB40007F;
	neg.f32 	%f19, %f18;
	fma.rn.f32 	%f20, %f12, 0f3FB8AA3B, %f19;
	fma.rn.f32 	%f21, %f12, 0f32A57060, %f20;
	mov.b32 	%r31, %f17;
	shl.b32 	%r32, %r31, 23;
	mov.b32 	%f22, %r32;
	ex2.approx.ftz.f32 	%f23, %f21;
	mul.f32 	%f24, %f23, %f22;
	ld.shared.f32 	%f25, [%r4];
	ld.shared.f32 	%f26, [%r11];
	mul.f32 	%f27, %f25, %f26;
	fma.rn.f32 	%f28, %f27, %f24, %f284;
	ld.shared.f32 	%f29, [%r7+4];
	ld.shared.f32 	%f30, [%r10+64];
	sub.f32 	%f31, %f29, %f30;
	fma.rn.f32 	%f32, %f31, 0f3BBB989D, 0f3F000000;
	cvt.sat.f32.f32 	%f33, %f32;
	fma.rm.f32 	%f34, %f33, %f16, %f15;
	add.f32 	%f35, %f34, 0fCB40007F;
	neg.f32 	%f36, %f35;
	fma.rn.f32 	%f37, %f31, 0f3FB8AA3B, %f36;
	fma.rn.f32 	%f38, %f31, 0f32A57060, %f37;
	mov.b32 	%r33, %f34;
	shl.b32 	%r34, %r33, 23;
	mov.b32 	%f39, %r34;
	ex2.approx.ftz.f32 	%f40, %f38;
	mul.f32 	%f41, %f40, %f39;
	ld.shared.f32 	%f42, [%r4+4];
	ld.shared.f32 	%f43, [%r11+4];
	mul.f32 	%f44, %f42, %f43;
	fma.rn.f32 	%f45, %f44, %f41, %f28;
	ld.shared.f32 	%f46, [%r7+8];
	ld.shared.f32 	%f47, [%r10+128];
	sub.f32 	%f48, %f46, %f47;
	fma.rn.f32 	%f49, %f48, 0f3BBB989D, 0f3F000000;
	cvt.sat.f32.f32 	%f50, %f49;
	fma.rm.f32 	%f51, %f50, %f16, %f15;
	add.f32 	%f52, %f51, 0fCB40007F;
	neg.f32 	%f53, %f52;
	fma.rn.f32 	%f54, %f48, 0f3FB8AA3B, %f53;
	fma.rn.f32 	%f55, %f48, 0f32A57060, %f54;
	mov.b32 	%r35, %f51;
	shl.b32 	%r36, %r35, 23;
	mov.b32 	%f56, %r36;
	ex2.approx.ftz.f32 	%f57, %f55;
	mul.f32 	%f58, %f57, %f56;
	ld.shared.f32 	%f59, [%r4+8];
	ld.shared.f32 	%f60, [%r11+8];
	mul.f32 	%f61, %f59, %f60;
	fma.rn.f32 	%f62, %f61, %f58, %f45;
	ld.shared.f32 	%f63, [%r7+12];
	ld.shared.f32 	%f64, [%r10+192];
	sub.f32 	%f65, %f63, %f64;
	fma.rn.f32 	%f66, %f65, 0f3BBB989D, 0f3F000000;
	cvt.sat.f32.f32 	%f67, %f66;
	fma.rm.f32 	%f68, %f67, %f16, %f15;
	add.f32 	%f69, %f68, 0fCB40007F;
	neg.f32 	%f70, %f69;
	fma.rn.f32 	%f71, %f65, 0f3FB8AA3B, %f70;
	fma.rn.f32 	%f72, %f65, 0f32A57060, %f71;
	mov.b32 	%r37, %f68;
	shl.b32 	%r38, %r37, 23;
	mov.b32 	%f73, %r38;
	ex2.approx.ftz.f32 	%f74, %f72;
	mul.f32 	%f75, %f74, %f73;
	ld.shared.f32 	%f76, [%r4+12];
	ld.shared.f32 	%f77, [%r11+12];
	mul.f32 	%f78, %f76, %f77;
	fma.rn.f32 	%f79, %f78, %f75, %f62;
	ld.shared.f32 	%f80, [%r7+16];
	ld.shared.f32 	%f81, [%r10+256];
	sub.f32 	%f82, %f80, %f81;
	fma.rn.f32 	%f83, %f82, 0f3BBB989D, 0f3F000000;
	cvt.sat.f32.f32 	%f84, %f83;
	fma.rm.f32 	%f85, %f84, %f16, %f15;
	add.f32 	%f86, %f85, 0fCB40007F;
	neg.f32 	%f87, %f86;
	fma.rn.f32 	%f88, %f82, 0f3FB8AA3B, %f87;
	fma.rn.f32 	%f89, %f82, 0f32A57060, %f88;
	mov.b32 	%r39, %f85;
	shl.b32 	%r40, %r39, 23;
	mov.b32 	%f90, %r40;
	ex2.approx.ftz.f32 	%f91, %f89;
	mul.f32 	%f92, %f91, %f90;
	ld.shared.f32 	%f93, [%r4+16];
	ld.shared.f32 	%f94, [%r11+16];
	mul.f32 	%f95, %f93, %f94;
	fma.rn.f32 	%f96, %f95, %f92, %f79;
	ld.shared.f32 	%f97, [%r7+20];
	ld.shared.f32 	%f98, [%r10+320];
	sub.f32 	%f99, %f97, %f98;
	fma.rn.f32 	%f100, %f99, 0f3BBB989D, 0f3F000000;
	cvt.sat.f32.f32 	%f101, %f100;
	fma.rm.f32 	%f102, %f101, %f16, %f15;
	add.f32 	%f103, %f102, 0fCB40007F;
	neg.f32 	%f104, %f103;
	fma.rn.f32 	%f105, %f99, 0f3FB8AA3B, %f104;
	fma.rn.f32 	%f106, %f99, 0f32A57060, %f105;
	mov.b32 	%r41, %f102;
	shl.b32 	%r42, %r41, 23;
	mov.b32 	%f107, %r42;
	ex2.approx.ftz.f32 	%f108, %f106;
	mul.f32 	%f109, %f108, %f107;
	ld.shared.f32 	%f110, [%r4+20];
	ld.shared.f32 	%f111, [%r11+20];
	mul.f32 	%f112, %f110, %f111;
	fma.rn.f32 	%f113, %f112, %f109, %f96;
	ld.shared.f32 	%f114, [%r7+24];
	ld.shared.f32 	%f115, [%r10+384];
	sub.f32 	%f116, %f114, %f115;
	fma.rn.f32 	%f117, %f116, 0f3BBB989D, 0f3F000000;
	cvt.sat.f32.f32 	%f118, %f117;
	fma.rm.f32 	%f119, %f118, %f16, %f15;
	add.f32 	%f120, %f119, 0fCB40007F;
	neg.f32 	%f121, %f120;
	fma.rn.f32 	%f122, %f116, 0f3FB8AA3B, %f121;
	fma.rn.f32 	%f123, %f116, 0f32A57060, %f122;
	mov.b32 	%r43, %f119;
	shl.b32 	%r44, %r43, 23;
	mov.b32 	%f124, %r44;
	ex2.approx.ftz.f32 	%f125, %f123;
	mul.f32 	%f126, %f125, %f124;
	ld.shared.f32 	%f127, [%r4+24];
	ld.shared.f32 	%f128, [%r11+24];
	mul.f32 	%f129, %f127, %f128;
	fma.rn.f32 	%f130, %f129, %f126, %f113;
	ld.shared.f32 	%f131, [%r7+28];
	ld.shared.f32 	%f132, [%r10+448];
	sub.f32 	%f133, %f131, %f132;
	fma.rn.f32 	%f134, %f133, 0f3BBB989D, 0f3F000000;
	cvt.sat.f32.f32 	%f135, %f134;
	fma.rm.f32 	%f136, %f135, %f16, %f15;
	add.f32 	%f137, %f136, 0fCB40007F;
	neg.f32 	%f138, %f137;
	fma.rn.f32 	%f139, %f133, 0f3FB8AA3B, %f138;
	fma.rn.f32 	%f140, %f133, 0f32A57060, %f139;
	mov.b32 	%r45, %f136;
	shl.b32 	%r46, %r45, 23;
	mov.b32 	%f141, %r46;
	ex2.approx.ftz.f32 	%f142, %f140;
	mul.f32 	%f143, %f142, %f141;
	ld.shared.f32 	%f144, [%r4+28];
	ld.shared.f32 	%f145, [%r11+28];
	mul.f32 	%f146, %f144, %f145;
	fma.rn.f32 	%f147, %f146, %f143, %f130;
	ld.shared.f32 	%f148, [%r7+32];
	ld.shared.f32 	%f149, [%r10+512];
	sub.f32 	%f150, %f148, %f149;
	fma.rn.f32 	%f151, %f150, 0f3BBB989D, 0f3F000000;
	cvt.sat.f32.f32 	%f152, %f151;
	fma.rm.f32 	%f153, %f152, %f16, %f15;
	add.f32 	%f154, %f153, 0fCB40007F;
	neg.f32 	%f155, %f154;
	fma.rn.f32 	%f156, %f150, 0f3FB8AA3B, %f155;
	fma.rn.f32 	%f157, %f150, 0f32A57060, %f156;
	mov.b32 	%r47, %f153;
	shl.b32 	%r48, %r47, 23;
	mov.b32 	%f158, %r48;
	ex2.approx.ftz.f32 	%f159, %f157;
	mul.f32 	%f160, %f159, %f158;
	ld.shared.f32 	%f161, [%r4+32];
	ld.shared.f32 	%f162, [%r11+32];
	mul.f32 	%f163, %f161, %f162;
	fma.rn.f32 	%f164, %f163, %f160, %f147;
	ld.shared.f32 	%f165, [%r7+36];
	ld.shared.f32 	%f166, [%r10+576];
	sub.f32 	%f167, %f165, %f166;
	fma.rn.f32 	%f168, %f167, 0f3BBB989D, 0f3F000000;
	cvt.sat.f32.f32 	%f169, %f168;
	fma.rm.f32 	%f170, %f169, %f16, %f15;
	add.f32 	%f171, %f170, 0fCB40007F;
	neg.f32 	%f172, %f171;
	fma.rn.f32 	%f173, %f167, 0f3FB8AA3B, %f172;
	fma.rn.f32 	%f174, %f167, 0f32A57060, %f173;
	mov.b32 	%r49, %f170;
	shl.b32 	%r50, %r49, 23;
	mov.b32 	%f175, %r50;
	ex2.approx.ftz.f32 	%f176, %f174;
	mul.f32 	%f177, %f176, %f175;
	ld.shared.f32 	%f178, [%r4+36];
	ld.shared.f32 	%f179, [%r11+36];
	mul.f32 	%f180, %f178, %f179;
	fma.rn.f32 	%f181, %f180, %f177, %f164;
	ld.shared.f32 	%f182, [%r7+40];
	ld.shared.f32 	%f183, [%r10+640];
	sub.f32 	%f184, %f182, %f183;
	fma.rn.f32 	%f185, %f184, 0f3BBB989D, 0f3F000000;
	cvt.sat.f32.f32 	%f186, %f185;
	fma.rm.f32 	%f187, %f186, %f16, %f15;
	add.f32 	%f188, %f187, 0fCB40007F;
	neg.f32 	%f189, %f188;
	fma.rn.f32 	%f190, %f184, 0f3FB8AA3B, %f189;
	fma.rn.f32 	%f191, %f184, 0f32A57060, %f190;
	mov.b32 	%r51, %f187;
	shl.b32 	%r52, %r51, 23;
	mov.b32 	%f192, %r52;
	ex2.approx.ftz.f32 	%f193, %f191;
	mul.f32 	%f194, %f193, %f192;
	ld.shared.f32 	%f195, [%r4+40];
	ld.shared.f32 	%f196, [%r11+40];
	mul.f32 	%f197, %f195, %f196;
	fma.rn.f32 	%f198, %f197, %f194, %f181;
	ld.shared.f32 	%f199, [%r7+44];
	ld.shared.f32 	%f200, [%r10+704];
	sub.f32 	%f201, %f199, %f200;
	fma.rn.f32 	%f202, %f201, 0f3BBB989D, 0f3F000000;
	cvt.sat.f32.f32 	%f203, %f202;
	fma.rm.f32 	%f204, %f203, %f16, %f15;
	add.f32 	%f205, %f204, 0fCB40007F;
	neg.f32 	%f206, %f205;
	fma.rn.f32 	%f207, %f201, 0f3FB8AA3B, %f206;
	fma.rn.f32 	%f208, %f201, 0f32A57060, %f207;
	mov.b32 	%r53, %f204;
	shl.b32 	%r54, %r53, 23;
	mov.b32 	%f209, %r54;
	ex2.approx.ftz.f32 	%f210, %f208;
	mul.f32 	%f211, %f210, %f209;
	ld.shared.f32 	%f212, [%r4+44];
	ld.shared.f32 	%f213, [%r11+44];
	mul.f32 	%f214, %f212, %f213;
	fma.rn.f32 	%f215, %f214, %f211, %f198;
	ld.shared.f32 	%f216, [%r7+48];
	ld.shared.f32 	%f217, [%r10+768];
	sub.f32 	%f218, %f216, %f217;
	fma.rn.f32 	%f219, %f218, 0f3BBB989D, 0f3F000000;
	cvt.sat.f32.f32 	%f220, %f219;
	fma.rm.f32 	%f221, %f220, %f16, %f15;
	add.f32 	%f222, %f221, 0fCB40007F;
	neg.f32 	%f223, %f222;
	fma.rn.f32 	%f224, %f218, 0f3FB8AA3B, %f223;
	fma.rn.f32 	%f225, %f218, 0f32A57060, %f224;
	mov.b32 	%r55, %f221;
	shl.b32 	%r56, %r55, 23;
	mov.b32 	%f226, %r56;
	ex2.approx.ftz.f32 	%f227, %f225;
	mul.f32 	%f228, %f227, %f226;
	ld.shared.f32 	%f229, [%r4+48];
	ld.shared.f32 	%f230, [%r11+48];
	mul.f32 	%f231, %f229, %f230;
	fma.rn.f32 	%f232, %f231, %f228, %f215;
	ld.shared.f32 	%f233, [%r7+52];
	ld.shared.f32 	%f234, [%r10+832];
	sub.f32 	%f235, %f233, %f234;
	fma.rn.f32 	%f236, %f235, 0f3BBB989D, 0f3F000000;
	cvt.sat.f32.f32 	%f237, %f236;
	fma.rm.f32 	%f238, %f237, %f16, %f15;
	add.f32 	%f239, %f238, 0fCB40007F;
	neg.f32 	%f240, %f239;
	fma.rn.f32 	%f241, %f235, 0f3FB8AA3B, %f240;
	fma.rn.f32 	%f242, %f235, 0f32A57060, %f241;
	mov.b32 	%r57, %f238;
	shl.b32 	%r58, %r57, 23;
	mov.b32 	%f243, %r58;
	ex2.approx.ftz.f32 	%f244, %f242;
	mul.f32 	%f245, %f244, %f243;
	ld.shared.f32 	%f246, [%r4+52];
	ld.shared.f32 	%f247, [%r11+52];
	mul.f32 	%f248, %f246, %f247;
	fma.rn.f32 	%f249, %f248, %f245, %f232;
	ld.shared.f32 	%f250, [%r7+56];
	ld.shared.f32 	%f251, [%r10+896];
	sub.f32 	%f252, %f250, %f251;
	fma.rn.f32 	%f253, %f252, 0f3BBB989D, 0f3F000000;
	cvt.sat.f32.f32 	%f254, %f253;
	fma.rm.f32 	%f255, %f254, %f16, %f15;
	add.f32 	%f256, %f255, 0fCB40007F;
	neg.f32 	%f257, %f256;
	fma.rn.f32 	%f258, %f252, 0f3FB8AA3B, %f257;
	fma.rn.f32 	%f259, %f252, 0f32A57060, %f258;
	mov.b32 	%r59, %f255;
	shl.b32 	%r60, %r59, 23;
	mov.b32 	%f260, %r60;
	ex2.approx.ftz.f32 	%f261, %f259;
	mul.f32 	%f262, %f261, %f260;
	ld.shared.f32 	%f263, [%r4+56];
	ld.shared.f32 	%f264, [%r11+56];
	mul.f32 	%f265, %f263, %f264;
	fma.rn.f32 	%f266, %f265, %f262, %f249;
	ld.shared.f32 	%f267, [%r7+60];
	ld.shared.f32 	%f268, [%r10+960];
	sub.f32 	%f269, %f267, %f268;
	fma.rn.f32 	%f270, %f269, 0f3BBB989D, 0f3F000000;
	cvt.sat.f32.f32 	%f271, %f270;
	fma.rm.f32 	%f272, %f271, %f16, %f15;
	add.f32 	%f273, %f272, 0fCB40007F;
	neg.f32 	%f274, %f273;
	fma.rn.f32 	%f275, %f269, 0f3FB8AA3B, %f274;
	fma.rn.f32 	%f276, %f269, 0f32A57060, %f275;
	mov.b32 	%r61, %f272;
	shl.b32 	%r62, %r61, 23;
	mov.b32 	%f277, %r62;
	ex2.approx.ftz.f32 	%f278, %f276;
	mul.f32 	%f279, %f278, %f277;
	ld.shared.f32 	%f280, [%r4+60];
	ld.shared.f32 	%f281, [%r11+60];
	mul.f32 	%f282, %f280, %f281;
	fma.rn.f32 	%f284, %f282, %f279, %f266;
$L__BB0_4:
	bar.sync 	0;
	add.s32 	%r67, %r67, 16;
	add.s64 	%rd29, %rd29, 64;
	add.s64 	%rd28, %rd28, 64;
	add.s64 	%rd27, %rd27, 64;
	setp.lt.s32 	%p3, %r67, %r15;
	@%p3 bra 	$L__BB0_2;
$L__BB0_5:
	mul.lo.s32 	%r63, %r3, %r14;
	mul.wide.u32 	%rd22, %r63, 4;
	add.s64 	%rd11, %rd1, %rd22;
	setp.gt.u32 	%p4, %r1, %r2;
	@%p4 bra 	$L__BB0_7;
	mad.lo.s32 	%r64, %r14, %r2, %r1;
	mul.wide.u32 	%rd23, %r64, 4;
	add.s64 	%rd24, %rd11, %rd23;
	st.global.f32 	[%rd24], %f284;
	bra.uni 	$L__BB0_8;
$L__BB0_7:
	mad.lo.s32 	%r65, %r14, %r2, %r1;
	mul.wide.u32 	%rd25, %r65, 4;
	add.s64 	%rd26, %rd11, %rd25;
	mov.b32 	%r66, 0;
	st.global.u32 	[%rd26], %r66;
$L__BB0_8:
	ret;

}
	// .globl	_Z24bwd_inner_chunk16_dim16xiiiPfS_S_S_S_S_S_
.visible .entry _Z24bwd_inner_chunk16_dim16xiiiPfS_S_S_S_S_S_(
	.param .u32 _Z24bwd_inner_chunk16_dim16xiiiPfS_S_S_S_S_S__param_0,
	.param .u32 _Z24bwd_inner_chunk16_dim16xiiiPfS_S_S_S_S_S__param_1,
	.param .u32 _Z24bwd_inner_chunk16_dim16xiiiPfS_S_S_S_S_S__param_2,
	.param .u64 .ptr .align 1 _Z24bwd_inner_chunk16_dim16xiiiPfS_S_S_S_S_S__param_3,
	.param .u64 .ptr .align 1 _Z24bwd_inner_chunk16_dim16xiiiPfS_S_S_S_S_S__param_4,
	.param .u64 .ptr .align 1 _Z24bwd_inner_chunk16_dim16xiiiPfS_S_S_S_S_S__param_5,
	.param .u64 .ptr .align 1 _Z24bwd_inner_chunk16_dim16xiiiPfS_S_S_S_S_S__param_6,
	.param .u64 .ptr .align 1 _Z24bwd_inner_chunk16_dim16xiiiPfS_S_S_S_S_S__param_7,
	.param .u64 .ptr .align 1 _Z24bwd_inner_chunk16_dim16xiiiPfS_S_S_S_S_S__param_8,
	.param .u64 .ptr .align 1 _Z24bwd_inner_chunk16_dim16xiiiPfS_S_S_S_S_S__param_9
)
{
	.reg .pred 	%p<16>;
	.reg .b16 	%rs<5>;
	.reg .b32 	%r<139>;
	.reg .b32 	%f<283>;
	.reg .b64 	%rd<53>;
	// demoted variable
	.shared .align 4 .b8 _ZZ24bwd_inner_chunk16_dim16xiiiPfS_S_S_S_S_S_E6Q_tile[1024];
	// demoted variable
	.shared .align 4 .b8 _ZZ24bwd_inner_chunk16_dim16xiiiPfS_S_S_S_S_S_E7QK_tile[1024];
	// demoted variable
	.shared .align 4 .b8 _ZZ24bwd_inner_chunk16_dim16xiiiPfS_S_S_S_S_S_E6K_tile[1024];
	// demoted variable
	.shared .align 4 .b8 _ZZ24bwd_inner_chunk16_dim16xiiiPfS_S_S_S_S_S_E6G_tile[1024];
	ld.param.u32 	%r38, [_Z24bwd_inner_chunk16_dim16xiiiPfS_S_S_S_S_S__param_1];
	ld.param.u32 	%r39, [_Z24bwd_inner_chunk16_dim16xiiiPfS_S_S_S_S_S__param_2];
	ld.param.u64 	%rd20, [_Z24bwd_inner_chunk16_dim16xiiiPfS_S_S_S_S_S__param_3];
	ld.param.u64 	%rd21, [_Z24bwd_inner_chunk16_dim16xiiiPfS_S_S_S_S_S__param_4];
	ld.param.u64 	%rd22, [_Z24bwd_inner_chunk16_dim16xiiiPfS_S_S_S_S_S__param_5];
	ld.param.u64 	%rd19, [_Z24bwd_inner_chunk16_dim16xiiiPfS_S_S_S_S_S__param_6];
	ld.param.u64 	%rd23, [_Z24bwd_inner_chunk16_dim16xiiiPfS_S_S_S_S_S__param_7];
	ld.param.u64 	%rd24, [_Z24bwd_inner_chunk16_dim16xiiiPfS_S_S_S_S_S__param_8];
	ld.param.u64 	%rd25, [_Z24bwd_inner_chunk16_dim16xiiiPfS_S_S_S_S_S__param_9];
	cvta.to.global.u64 	%rd26, %rd25;
	cvta.to.global.u64 	%rd27, %rd24;
	cvta.to.global.u64 	%rd28, %rd23;
	cvta.to.global.u64 	%rd29, %rd22;
	cvta.to.global.u64 	%rd30, %rd21;
	cvta.to.global.u64 	%rd31, %rd20;
	mov.u32 	%r40, %ctaid.x;
	mov.u32 	%r1, %tid.x;
	and.b32  	%r2, %r1, 15;
	shr.u32 	%r3, %r1, 4;
	mul.lo.s32 	%r4, %r38, %r40;
	mul.lo.s32 	%r41, %r4, %r39;
	mul.wide.u32 	%rd32, %r41, 4;
	add.s64 	%rd47, %rd31, %rd32;
	add.s64 	%rd50, %rd28, %rd32;
	add.s64 	%rd48, %rd30, %rd32;
	add.s64 	%rd51, %rd27, %rd32;
	add.s64 	%rd49, %rd29, %rd32;
	add.s64 	%rd52, %rd26, %rd32;
	setp.gt.u32 	%p1, %r2, %r3;
	mov.f32 	%f270, 0f00000000;
	@%p1 bra 	$L__BB1_2;
	cvta.to.global.u64 	%rd33, %rd19;
	mul.lo.s32 	%r42, %r4, %r38;
	cvt.u64.u32 	%rd34, %r42;
	mad.lo.s32 	%r43, %r38, %r3, %r2;
	cvt.u64.u32 	%rd35, %r43;
	add.s64 	%rd36, %rd34, %rd35;
	shl.b64 	%rd37, %rd36, 2;
	add.s64 	%rd38, %rd33, %rd37;
	ld.global.f32 	%f270, [%rd38];
$L__BB1_2:
	shl.b32 	%r44, %r3, 6;
	mov.u32 	%r45, _ZZ24bwd_inner_chunk16_dim16xiiiPfS_S_S_S_S_S_E7QK_tile;
	add.s32 	%r5, %r45, %r44;
	shl.b32 	%r46, %r2, 2;
	add.s32 	%r47, %r5, %r46;
	st.shared.f32 	[%r47], %f270;
	bar.sync 	0;
	setp.lt.s32 	%p2, %r39, 1;
	@%p2 bra 	$L__BB1_22;
	mad.lo.s32 	%r6, %r39, %r3, %r2;
	mov.u32 	%r50, _ZZ24bwd_inner_chunk16_dim16xiiiPfS_S_S_S_S_S_E6Q_tile;
	add.s32 	%r11, %r50, %r46;
	add.s32 	%r7, %r11, %r44;
	mov.u32 	%r52, _ZZ24bwd_inner_chunk16_dim16xiiiPfS_S_S_S_S_S_E6K_tile;
	add.s32 	%r12, %r52, %r46;
	add.s32 	%r8, %r12, %r44;
	mad.lo.s32 	%r9, %r3, -60, %r5;
	mov.u32 	%r53, _ZZ24bwd_inner_chunk16_dim16xiiiPfS_S_S_S_S_S_E6G_tile;
	add.s32 	%r10, %r53, %r46;
	add.s32 	%r54, %r3, 1;
	and.b32  	%r13, %r54, 124;
	cvt.u16.u32 	%rs1, %r3;
	sub.s16 	%rs2, 16, %rs1;
	shr.u16 	%rs3, %rs2, 2;
	and.b16  	%rs4, %rs3, 7;
	mul.wide.u16 	%r55, %rs4, 4;
	neg.s32 	%r14, %r55;
	or.b32  	%r56, %r44, %r46;
	add.s32 	%r57, %r56, 128;
	add.s32 	%r15, %r53, %r57;
	add.s32 	%r16, %r50, %r57;
	mov.b32 	%r128, 0;
	mul.wide.u32 	%rd39, %r6, 4;
$L__BB1_4:
	setp.gt.u32 	%p3, %r1, 255;
	add.s64 	%rd40, %rd47, %rd39;
	ld.global.f32 	%f24, [%rd40];
	st.shared.f32 	[%r7], %f24;
	add.s64 	%rd41, %rd48, %rd39;
	ld.global.f32 	%f25, [%rd41];
	st.shared.f32 	[%r8], %f25;
	add.s64 	%rd42, %rd49, %rd39;
	ld.global.f32 	%f26, [%rd42];
	shl.b32 	%r58, %r3, 6;
	mov.u32 	%r59, _ZZ24bwd_inner_chunk16_dim16xiiiPfS_S_S_S_S_S_E6G_tile;
	add.s32 	%r60, %r59, %r58;
	shl.b32 	%r61, %r1, 2;
	and.b32  	%r62, %r61, 60;
	add.s32 	%r63, %r60, %r62;
	st.shared.f32 	[%r63], %f26;
	bar.sync 	0;
	ld.shared.f32 	%f3, [%r63];
	mov.f32 	%f275, 0f00000000;
	@%p3 bra 	$L__BB1_13;
	setp.gt.u32 	%p4, %r1, 207;
	mov.f32 	%f275, 0f00000000;
	mov.u32 	%r135, %r3;
	@%p4 bra 	$L__BB1_8;
	mov.u32 	%r64, _ZZ24bwd_inner_chunk16_dim16xiiiPfS_S_S_S_S_S_E7QK_tile;
	mad.lo.s32 	%r65, %r3, 68, %r64;
	add.s32 	%r133, %r65, 128;
	mov.f32 	%f275, 0f00000000;
	mov.u32 	%r131, %r16;
	mov.u32 	%r132, %r15;
	mov.u32 	%r134, %r14;
	mov.u32 	%r135, %r3;
$L__BB1_7:
	.pragma "nounroll";
	ld.shared.f32 	%f30, [%r133+-128];
	ld.shared.f32 	%f31, [%r132+-128];
	sub.f32 	%f32, %f31, %f3;
	fma.rn.f32 	%f33, %f32, 0f3BBB989D, 0f3F000000;
	cvt.sat.f32.f32 	%f34, %f33;
	mov.f32 	%f35, 0f4B400001;
	mov.f32 	%f36, 0f437C0000;
	fma.rm.f32 	%f37, %f34, %f36, %f35;
	add.f32 	%f38, %f37, 0fCB40007F;
	neg.f32 	%f39, %f38;
	fma.rn.f32 	%f40, %f32, 0f3FB8AA3B, %f39;
	fma.rn.f32 	%f41, %f32, 0f32A57060, %f40;
	mov.b32 	%r66, %f37;
	shl.b32 	%r67, %r66, 23;
	mov.b32 	%f42, %r67;
	ex2.approx.ftz.f32 	%f43, %f41;
	mul.f32 	%f44, %f43, %f42;
	mul.f32 	%f45, %f30, %f44;
	ld.shared.f32 	%f46, [%r131+-128];
	fma.rn.f32 	%f47, %f46, %f45, %f275;
	ld.shared.f32 	%f48, [%r133+-64];
	ld.shared.f32 	%f49, [%r132+-64];
	sub.f32 	%f50, %f49, %f3;
	fma.rn.f32 	%f51, %f50, 0f3BBB989D, 0f3F000000;
	cvt.sat.f32.f32 	%f52, %f51;
	fma.rm.f32 	%f53, %f52, %f36, %f35;
	add.f32 	%f54, %f53, 0fCB40007F;
	neg.f32 	%f55, %f54;
	fma.rn.f32 	%f56, %f50, 0f3FB8AA3B, %f55;
	fma.rn.f32 	%f57, %f50, 0f32A57060, %f56;
	mov.b32 	%r68, %f53;
	shl.b32 	%r69, %r68, 23;
	mov.b32 	%f58, %r69;
	ex2.approx.ftz.f32 	%f59, %f57;
	mul.f32 	%f60, %f59, %f58;
	mul.f32 	%f61, %f48, %f60;
	ld.shared.f32 	%f62, [%r131+-64];
	fma.rn.f32 	%f63, %f62, %f61, %f47;
	ld.shared.f32 	%f64, [%r133];
	ld.shared.f32 	%f65, [%r132];
	sub.f32 	%f66, %f65, %f3;
	fma.rn.f32 	%f67, %f66, 0f3BBB989D, 0f3F000000;
	cvt.sat.f32.f32 	%f68, %f67;
	fma.rm.f32 	%f69, %f68, %f36, %f35;
	add.f32 	%f70, %f69, 0fCB40007F;
	neg.f32 	%f71, %f70;
	fma.rn.f32 	%f72, %f66, 0f3FB8AA3B, %f71;
	fma.rn.f32 	%f73, %f66, 0f32A57060, %f72;
	mov.b32 	%r70, %f69;
	shl.b32 	%r71, %r70, 23;
	mov.b32 	%f74, %r71;
	ex2.approx.ftz.f32 	%f75, %f73;
	mul.f32 	%f76, %f75, %f74;
	mul.f32 	%f77, %f64, %f76;
	ld.shared.f32 	%f78, [%r131];
	fma.rn.f32 	%f79, %f78, %f77, %f63;
	ld.shared.f32 	%f80, [%r133+64];
	ld.shared.f32 	%f81, [%r132+64];
	sub.f32 	%f82, %f81, %f3;
	fma.rn.f32 	%f83, %f82, 0f3BBB989D, 0f3F000000;
	cvt.sat.f32.f32 	%f84, %f83;
	fma.rm.f32 	%f85, %f84, %f36, %f35;
	add.f32 	%f86, %f85, 0fCB40007F;
	neg.f32 	%f87, %f86;
	fma.rn.f32 	%f88, %f82, 0f3FB8AA3B, %f87;
	fma.rn.f32 	%f89, %f82, 0f32A57060, %f88;
	mov.b32 	%r72, %f85;
	shl.b32 	%r73, %r72, 23;
	mov.b32 	%f90, %r73;
	ex2.approx.ftz.f32 	%f91, %f89;
	mul.f32 	%f92, %f91, %f90;
	mul.f32 	%f93, %f80, %f92;
	ld.shared.f32 	%f94, [%r131+64];
	fma.rn.f32 	%f275, %f94, %f93, %f79;
	add.s32 	%r135, %r135, 4;
	add.s32 	%r134, %r134, 4;
	add.s32 	%r133, %r133, 256;
	add.s32 	%r132, %r132, 256;
	add.s32 	%r131, %r131, 256;
	setp.eq.s32 	%p5, %r134, 0;
	@%p5 bra 	$L__BB1_8;
	bra.uni 	$L__BB1_7;
$L__BB1_8:
	sub.s32 	%r74, 16, %r3;
	and.b32  	%r75, %r74, 3;
	setp.eq.s32 	%p6, %r75, 0;
	@%p6 bra 	$L__BB1_13;
	neg.s32 	%r76, %r3;
	and.b32  	%r77, %r76, 3;
	setp.eq.s32 	%p7, %r77, 1;
	@%p7 bra 	$L__BB1_11;
	shl.b32 	%r78, %r135, 6;
	add.s32 	%r79, %r9, %r78;
	ld.shared.f32 	%f96, [%r79];
	add.s32 	%r80, %r10, %r78;
	ld.shared.f32 	%f97, [%r80];
	sub.f32 	%f98, %f97, %f3;
	fma.rn.f32 	%f99, %f98, 0f3BBB989D, 0f3F000000;
	cvt.sat.f32.f32 	%f100, %f99;
	mov.f32 	%f101, 0f4B400001;
	mov.f32 	%f102, 0f437C0000;
	fma.rm.f32 	%f103, %f100, %f102, %f101;
	add.f32 	%f104, %f103, 0fCB40007F;
	neg.f32 	%f105, %f104;
	fma.rn.f32 	%f106, %f98, 0f3FB8AA3B, %f105;
	fma.rn.f32 	%f107, %f98, 0f32A57060, %f106;
	mov.b32 	%r81, %f103;
	shl.b32 	%r82, %r81, 23;
	mov.b32 	%f108, %r82;
	ex2.approx.ftz.f32 	%f109, %f107;
	mul.f32 	%f110, %f109, %f108;
	mul.f32 	%f111, %f96, %f110;
	add.s32 	%r83, %r11, %r78;
	ld.shared.f32 	%f112, [%r83];
	fma.rn.f32 	%f113, %f112, %f111, %f275;
	ld.shared.f32 	%f114, [%r79+64];
	ld.shared.f32 	%f115, [%r80+64];
	sub.f32 	%f116, %f115, %f3;
	fma.rn.f32 	%f117, %f116, 0f3BBB989D, 0f3F000000;
	cvt.sat.f32.f32 	%f118, %f117;
	fma.rm.f32 	%f119, %f118, %f102, %f101;
	add.f32 	%f120, %f119, 0fCB40007F;
	neg.f32 	%f121, %f120;
	fma.rn.f32 	%f122, %f116, 0f3FB8AA3B, %f121;
	fma.rn.f32 	%f123, %f116, 0f32A57060, %f122;
	mov.b32 	%r84, %f119;
	shl.b32 	%r85, %r84, 23;
	mov.b32 	%f124, %r85;
	ex2.approx.ftz.f32 	%f125, %f123;
	mul.f32 	%f126, %f125, %f124;
	mul.f32 	%f127, %f114, %f126;
	ld.shared.f32 	%f128, [%r83+64];
	fma.rn.f32 	%f275, %f128, %f127, %f113;
	add.s32 	%r135, %r135, 2;
$L__BB1_11:
	and.b32  	%r86, %r3, 1;
	setp.eq.b32 	%p8, %r86, 1;
	not.pred 	%p9, %p8;
	@%p9 bra 	$L__BB1_13;
	shl.b32 	%r87, %r135, 6;
	add.s32 	%r88, %r9, %r87;
	ld.shared.f32 	%f129, [%r88];
	add.s32 	%r89, %r10, %r87;
	ld.shared.f32 	%f130, [%r89];
	sub.f32 	%f131, %f130, %f3;
	fma.rn.f32 	%f132, %f131, 0f3BBB989D, 0f3F000000;
	cvt.sat.f32.f32 	%f133, %f132;
	mov.f32 	%f134, 0f4B400001;
	mov.f32 	%f135, 0f437C0000;
	fma.rm.f32 	%f136, %f133, %f135, %f134;
	add.f32 	%f137, %f136, 0fCB40007F;
	neg.f32 	%f138, %f137;
	fma.rn.f32 	%f139, %f131, 0f3FB8AA3B, %f138;
	fma.rn.f32 	%f140, %f131, 0f32A57060, %f139;
	mov.b32 	%r90, %f136;
	shl.b32 	%r91, %r90, 23;
	mov.b32 	%f141, %r91;
	ex2.approx.ftz.f32 	%f142, %f140;
	mul.f32 	%f143, %f142, %f141;
	mul.f32 	%f144, %f129, %f143;
	add.s32 	%r92, %r11, %r87;
	ld.shared.f32 	%f145, [%r92];
	fma.rn.f32 	%f275, %f145, %f144, %f275;
$L__BB1_13:
	setp.lt.u32 	%p10, %r1, 48;
	mov.f32 	%f278, 0f00000000;
	mov.b32 	%r138, 0;
	@%p10 bra 	$L__BB1_16;
	mov.f32 	%f278, 0f00000000;
	mov.b32 	%r136, 0;
$L__BB1_15:
	.pragma "nounroll";
	shl.b32 	%r95, %r136, 2;
	add.s32 	%r96, %r5, %r95;
	ld.shared.f32 	%f149, [%r96];
	shl.b32 	%r97, %r136, 6;
	add.s32 	%r98, %r10, %r97;
	ld.shared.f32 	%f150, [%r98];
	sub.f32 	%f151, %f3, %f150;
	fma.rn.f32 	%f152, %f151, 0f3BBB989D, 0f3F000000;
	cvt.sat.f32.f32 	%f153, %f152;
	mov.f32 	%f154, 0f4B400001;
	mov.f32 	%f155, 0f437C0000;
	fma.rm.f32 	%f156, %f153, %f155, %f154;
	add.f32 	%f157, %f156, 0fCB40007F;
	neg.f32 	%f158, %f157;
	fma.rn.f32 	%f159, %f151, 0f3FB8AA3B, %f158;
	fma.rn.f32 	%f160, %f151, 0f32A57060, %f159;
	mov.b32 	%r99, %f156;
	shl.b32 	%r100, %r99, 23;
	mov.b32 	%f161, %r100;
	ex2.approx.ftz.f32 	%f162, %f160;
	mul.f32 	%f163, %f162, %f161;
	mul.f32 	%f164, %f149, %f163;
	add.s32 	%r101, %r12, %r97;
	ld.shared.f32 	%f165, [%r101];
	fma.rn.f32 	%f166, %f165, %f164, %f278;
	ld.shared.f32 	%f167, [%r96+4];
	ld.shared.f32 	%f168, [%r98+64];
	sub.f32 	%f169, %f3, %f168;
	fma.rn.f32 	%f170, %f169, 0f3BBB989D, 0f3F000000;
	cvt.sat.f32.f32 	%f171, %f170;
	fma.rm.f32 	%f172, %f171, %f155, %f154;
	add.f32 	%f173, %f172, 0fCB40007F;
	neg.f32 	%f174, %f173;
	fma.rn.f32 	%f175, %f169, 0f3FB8AA3B, %f174;
	fma.rn.f32 	%f176, %f169, 0f32A57060, %f175;
	mov.b32 	%r102, %f172;
	shl.b32 	%r103, %r102, 23;
	mov.b32 	%f177, %r103;
	ex2.approx.ftz.f32 	%f178, %f176;
	mul.f32 	%f179, %f178, %f177;
	mul.f32 	%f180, %f167, %f179;
	ld.shared.f32 	%f181, [%r101+64];
	fma.rn.f32 	%f182, %f181, %f180, %f166;
	ld.shared.f32 	%f183, [%r96+8];
	ld.shared.f32 	%f184, [%r98+128];
	sub.f32 	%f185, %f3, %f184;
	fma.rn.f32 	%f186, %f185, 0f3BBB989D, 0f3F000000;
	cvt.sat.f32.f32 	%f187, %f186;
	fma.rm.f32 	%f188, %f187, %f155, %f154;
	add.f32 	%f189, %f188, 0fCB40007F;
	neg.f32 	%f190, %f189;
	fma.rn.f32 	%f191, %f185, 0f3FB8AA3B, %f190;
	fma.rn.f32 	%f192, %f185, 0f32A57060, %f191;
	mov.b32 	%r104, %f188;
	shl.b32 	%r105, %r104, 23;
	mov.b32 	%f193, %r105;
	ex2.approx.ftz.f32 	%f194, %f192;
	mul.f32 	%f195, %f194, %f193;
	mul.f32 	%f196, %f183, %f195;
	ld.shared.f32 	%f197, [%r101+128];
	fma.rn.f32 	%f198, %f197, %f196, %f182;
	ld.shared.f32 	%f199, [%r96+12];
	ld.shared.f32 	%f200, [%r98+192];
	sub.f32 	%f201, %f3, %f200;
	fma.rn.f32 	%f202, %f201, 0f3BBB989D, 0f3F000000;
	cvt.sat.f32.f32 	%f203, %f202;
	fma.rm.f32 	%f204, %f203, %f155, %f154;
	add.f32 	%f205, %f204, 0fCB40007F;
	neg.f32 	%f206, %f205;
	fma.rn.f32 	%f207, %f201, 0f3FB8AA3B, %f206;
	fma.rn.f32 	%f208, %f201, 0f32A57060, %f207;
	mov.b32 	%r106, %f204;
	shl.b32 	%r107, %r106, 23;
	mov.b32 	%f209, %r107;
	ex2.approx.ftz.f32 	%f210, %f208;
	mul.f32 	%f211, %f210, %f209;
	mul.f32 	%f212, %f199, %f211;
	ld.shared.f32 	%f213, [%r101+192];
	fma.rn.f32 	%f278, %f213, %f212, %f198;
	add.s32 	%r136, %r136, 4;
	setp.ne.s32 	%p11, %r136, %r13;
	mov.u32 	%r138, %r13;
	@%p11 bra 	$L__BB1_15;
$L__BB1_16:
	add.s32 	%r108, %r3, 1;
	and.b32  	%r109, %r108, 3;
	setp.eq.s32 	%p12, %r109, 0;
	@%p12 bra 	$L__BB1_21;
	and.b32  	%r110, %r1, 48;
	setp.eq.s32 	%p13, %r110, 0;
	@%p13 bra 	$L__BB1_19;
	shl.b32 	%r111, %r138, 2;
	add.s32 	%r112, %r5, %r111;
	ld.shared.f32 	%f215, [%r112];
	shl.b32 	%r113, %r138, 6;
	add.s32 	%r114, %r10, %r113;
	ld.shared.f32 	%f216, [%r114];
	sub.f32 	%f217, %f3, %f216;
	fma.rn.f32 	%f218, %f217, 0f3BBB989D, 0f3F000000;
	cvt.sat.f32.f32 	%f219, %f218;
	mov.f32 	%f220, 0f4B400001;
	mov.f32 	%f221, 0f437C0000;
	fma.rm.f32 	%f222, %f219, %f221, %f220;
	add.f32 	%f223, %f222, 0fCB40007F;
	neg.f32 	%f224, %f223;
	fma.rn.f32 	%f225, %f217, 0f3FB8AA3B, %f224;
	fma.rn.f32 	%f226, %f217, 0f32A57060, %f225;
	mov.b32 	%r115, %f222;
	shl.b32 	%r116, %r115, 23;
	mov.b32 	%f227, %r116;
	ex2.approx.ftz.f32 	%f228, %f226;
	mul.f32 	%f229, %f228, %f227;
	mul.f32 	%f230, %f215, %f229;
	add.s32 	%r117, %r12, %r113;
	ld.shared.f32 	%f231, [%r117];
	fma.rn.f32 	%f232, %f231, %f230, %f278;
	ld.shared.f32 	%f233, [%r112+4];
	ld.shared.f32 	%f234, [%r114+64];
	sub.f32 	%f235, %f3, %f234;
	fma.rn.f32 	%f236, %f235, 0f3BBB989D, 0f3F000000;
	cvt.sat.f32.f32 	%f237, %f236;
	fma.rm.f32 	%f238, %f237, %f221, %f220;
	add.f32 	%f239, %f238, 0fCB40007F;
	neg.f32 	%f240, %f239;
	fma.rn.f32 	%f241, %f235, 0f3FB8AA3B, %f240;
	fma.rn.f32 	%f242, %f235, 0f32A57060, %f241;
	mov.b32 	%r118, %f238;
	shl.b32 	%r119, %r118, 23;
	mov.b32 	%f243, %r119;
	ex2.approx.ftz.f32 	%f244, %f242;
	mul.f32 	%f245, %f244, %f243;
	mul.f32 	%f246, %f233, %f245;
	ld.shared.f32 	%f247, [%r117+64];
	fma.rn.f32 	%f278, %f247, %f246, %f232;
	add.s32 	%r138, %r138, 2;
$L__BB1_19:
	and.b32  	%r120, %r1, 16;
	setp.ne.s32 	%p14, %r120, 0;
	@%p14 bra 	$L__BB1_21;
	shl.b32 	%r121, %r138, 2;
	add.s32 	%r122, %r5, %r121;
	ld.shared.f32 	%f248, [%r122];
	shl.b32 	%r123, %r138, 6;
	add.s32 	%r124, %r10, %r123;
	ld.shared.f32 	%f249, [%r124];
	sub.f32 	%f250, %f3, %f249;
	fma.rn.f32 	%f251, %f250, 0f3BBB989D, 0f3F000000;
	cvt.sat.f32.f32 	%f252, %f251;
	mov.f32 	%f253, 0f4B400001;
	mov.f32 	%f254, 0f437C0000;
	fma.rm.f32 	%f255, %f252, %f254, %f253;
	add.f32 	%f256, %f255, 0fCB40007F;
	neg.f32 	%f257, %f256;
	fma.rn.f32 	%f258, %f250, 0f3FB8AA3B, %f257;
	fma.rn.f32 	%f259, %f250, 0f32A57060, %f258;
	mov.b32 	%r125, %f255;
	shl.b32 	%r126, %r125, 23;
	mov.b32 	%f260, %r126;
	ex2.approx.ftz.f32 	%f261, %f259;
	mul.f32 	%f262, %f261, %f260;
	mul.f32 	%f263, %f248, %f262;
	add.s32 	%r127, %r12, %r123;
	ld.shared.f32 	%f264, [%r127];
	fma.rn.f32 	%f278, %f264, %f263, %f278;
$L__BB1_21:
	bar.sync 	0;
	mul.wide.u32 	%rd43, %r6, 4;
	add.s64 	%rd44, %rd50, %rd43;
	st.global.f32 	[%rd44], %f278;
	add.s64 	%rd45, %rd51, %rd43;
	st.global.f32 	[%rd45], %f275;
	ld.shared.f32 	%f265, [%r7];
	mul.f32 	%f266, %f278, %f265;
	ld.shared.f32 	%f267, [%r8];
	mul.f32 	%f268, %f275, %f267;
	sub.f32 	%f269, %f266, %f268;
	add.s64 	%rd46, %rd52, %rd43;
	st.global.f32 	[%rd46], %f269;
	add.s64 	%rd47, %rd47, 64;
	add.s64 	%rd48, %rd48, 64;
	add.s64 	%rd49, %rd49, 64;
	add.s64 	%rd50, %rd50, 64;
	add.s64 	%rd51, %rd51, 64;
	add.s64 	%rd52, %rd52, 64;
	bar.sync 	0;
	add.s32 	%r128, %r128, 16;
	setp.lt.s32 	%p15, %r128, %r39;
	@%p15 bra 	$L__BB1_4;
$L__BB1_22:
	ret;

}


// ===== COMPILED SASS (sm_100) =====

	.target	sm_100

	.elftype	@"ET_EXEC"


//--------------------- .note.nv.tkinfo           --------------------------
	.section	.note.nv.tkinfo,"",@"SHT_NOTE"
	.sectionflags	@"SHF_NOTE_NV_TKINFO"
	.tkinfo
        /*0018*/ 	.word	0x00000002
        /*0030*/ 	.string	""
        /*0030*/ 	.string	"ptxas"
        /*0030*/ 	.string	"Cuda compilation tools, release 13.0, V13.0.88"
        /*0030*/ 	.string	"Build cuda_13.0.r13.0/compiler.36424714_0"
        /*0030*/ 	.string	"-arch sm_100 -m 64 "



//--------------------- .note.nv.cuinfo           --------------------------
	.section	.note.nv.cuinfo,"",@"SHT_NOTE"
	.sectionflags	@"SHF_NOTE_NV_CUINFO"
        /*0018*/ 	.short	0x0002
        /*001a*/ 	.short	0x0064
        /*001c*/ 	.short	0x0082
	.zero		2


//--------------------- .nv.info                  --------------------------
	.section	.nv.info,"",@"SHT_CUDA_INFO"
	.align	4


	//----- nvinfo : EIATTR_REGCOUNT
	.align		4
        /*0000*/ 	.byte	0x04, 0x2f
        /*0002*/ 	.short	(.L_1 - .L_0)
	.align		4
.L_0:
        /*0004*/ 	.word	index@(_Z24fwd_inner_chunk16_dim16xiiiPfS_S_S_)
        /*0008*/ 	.word	0x00000028


	//----- nvinfo : EIATTR_FRAME_SIZE
	.align		4
.L_1:
        /*000c*/ 	.byte	0x04, 0x11
        /*000e*/ 	.short	(.L_3 - .L_2)
	.align		4
.L_2:
        /*0010*/ 	.word	index@(_Z24fwd_inner_chunk16_dim16xiiiPfS_S_S_)
        /*0014*/ 	.word	0x00000000


	//----- nvinfo : EIATTR_REGCOUNT
	.align		4
.L_3:
        /*0018*/ 	.byte	0x04, 0x2f
        /*001a*/ 	.short	(.L_5 - .L_4)
	.align		4
.L_4:
        /*001c*/ 	.word	index@(_Z24bwd_inner_chunk16_dim16xiiiPfS_S_S_S_S_S_)
        /*0020*/ 	.word	0x00000020


	//----- nvinfo : EIATTR_FRAME_SIZE
	.align		4
.L_5:
        /*0024*/ 	.byte	0x04, 0x11
        /*0026*/ 	.short	(.L_7 - .L_6)
	.align		4
.L_6:
        /*0028*/ 	.word	index@(_Z24bwd_inner_chunk16_dim16xiiiPfS_S_S_S_S_S_)
        /*002c*/ 	.word	0x00000000


	//----- nvinfo : EIATTR_MIN_STACK_SIZE
	.align		4
.L_7:
        /*0030*/ 	.byte	0x04, 0x12
        /*0032*/ 	.short	(.L_9 - .L_8)
	.align		4
.L_8:
        /*0034*/ 	.word	index@(_Z24bwd_inner_chunk16_dim16xiiiPfS_S_S_S_S_S_)
        /*0038*/ 	.word	0x00000000


	//----- nvinfo : EIATTR_MIN_STACK_SIZE
	.align		4
.L_9:
        /*003c*/ 	.byte	0x04, 0x12
        /*003e*/ 	.short	(.L_11 - .L_10)
	.align		4
.L_10:
        /*0040*/ 	.word	index@(_Z24fwd_inner_chunk16_dim16xiiiPfS_S_S_)
        /*0044*/ 	.word	0x00000000
.L_11:


//--------------------- .nv.compat                --------------------------
	.section	.nv.compat,"",@"SHT_CUDA_COMPAT_INFO"
	.align	4
        /*0000*/ 	.byte	0x02, 0x09, 0x00, 0x00, 0x02, 0x02, 0x01, 0x00, 0x02, 0x05, 0x05, 0x00, 0x03, 0x07, 0x01, 0x01
        /*0010*/ 	.byte	0x02, 0x03, 0x00, 0x00, 0x02, 0x06, 0x01, 0x00, 0x04, 0x0b, 0x08, 0x00, 0x09, 0x00, 0x00, 0x00
        /*0020*/ 	.byte	0x00, 0x00, 0x00, 0x00


//--------------------- .nv.info._Z24bwd_inner_chunk16_dim16xiiiPfS_S_S_S_S_S_ --------------------------
	.section	.nv.info._Z24bwd_inner_chunk16_dim16xiiiPfS_S_S_S_S_S_,"",@"SHT_CUDA_INFO"
	.sectionflags	@""
	.align	4


	//----- nvinfo : EIATTR_CUDA_API_VERSION
	.align		4
        /*0000*/ 	.byte	0x04, 0x37
        /*0002*/ 	.short	(.L_13 - .L_12)
.L_12:
        /*0004*/ 	.word	0x00000082


	//----- nvinfo : EIATTR_KPARAM_INFO
	.align		4
.L_13:
        /*0008*/ 	.byte	0x04, 0x17
        /*000a*/ 	.short	(.L_15 - .L_14)
.L_14:
        /*000c*/ 	.word	0x00000000
        /*0010*/ 	.short	0x0009
        /*0012*/ 	.short	0x0040
        /*0014*/ 	.byte	0x00, 0xf5, 0x21, 0x00


	//----- nvinfo : EIATTR_KPARAM_INFO
	.align		4
.L_15:
        /*0018*/ 	.byte	0x04, 0x17
        /*001a*/ 	.short	(.L_17 - .L_16)
.L_16:
        /*001c*/ 	.word	0x00000000
        /*0020*/ 	.short	0x0008
        /*0022*/ 	.short	0x0038
        /*0024*/ 	.byte	0x00, 0xf5, 0x21, 0x00


	//----- nvinfo : EIATTR_KPARAM_INFO
	.align		4
.L_17:
        /*0028*/ 	.byte	0x04, 0x17
        /*002a*/ 	.short	(.L_19 - .L_18)
.L_18:
        /*002c*/ 	.word	0x00000000
        /*0030*/ 	.short	0x0007
        /*0032*/ 	.short	0x0030
        /*0034*/ 	.byte	0x00, 0xf5, 0x21, 0x00


	//----- nvinfo : EIATTR_KPARAM_INFO
	.align		4
.L_19:
        /*0038*/ 	.byte	0x04, 0x17
        /*003a*/ 	.short	(.L_21 - .L_20)
.L_20:
        /*003c*/ 	.word	0x00000000
        /*0040*/ 	.short	0x0006
        /*0042*/ 	.short	0x0028
        /*0044*/ 	.byte	0x00, 0xf5, 0x21, 0x00


	//----- nvinfo : EIATTR_KPARAM_INFO
	.align		4
.L_21:
        /*0048*/ 	.byte	0x04, 0x17
        /*004a*/ 	.short	(.L_23 - .L_22)
.L_22:
        /*004c*/ 	.word	0x00000000
        /*0050*/ 	.short	0x0005
        /*0052*/ 	.short	0x0020
        /*0054*/ 	.byte	0x00, 0xf5, 0x21, 0x00


	//----- nvinfo : EIATTR_KPARAM_INFO
	.align		4
.L_23:
        /*0058*/ 	.byte	0x04, 0x17
        /*005a*/ 	.short	(.L_25 - .L_24)
.L_24:
        /*005c*/ 	.word	0x00000000
        /*0060*/ 	.short	0x0004
        /*0062*/ 	.short	0x0018
        /*0064*/ 	.byte	0x00, 0xf5, 0x21, 0x00


	//----- nvinfo : EIATTR_KPARAM_INFO
	.align		4
.L_25:
        /*0068*/ 	.byte	0x04, 0x17
        /*006a*/ 	.short	(.L_27 - .L_26)
.L_26:
        /*006c*/ 	.word	0x00000000
        /*0070*/ 	.short	0x0003
        /*0072*/ 	.short	0x0010
        /*0074*/ 	.byte	0x00, 0xf5, 0x21, 0x00


	//----- nvinfo : EIATTR_KPARAM_INFO
	.align		4
.L_27:
        /*0078*/ 	.byte	0x04, 0x17
        /*007a*/ 	.short	(.L_29 - .L_28)
.L_28:
        /*007c*/ 	.word	0x00000000
        /*0080*/ 	.short	0x0002
        /*0082*/ 	.short	0x0008
        /*0084*/ 	.byte	0x00, 0xf0, 0x11, 0x00


	//----- nvinfo : EIATTR_KPARAM_INFO
	.align		4
.L_29:
        /*0088*/ 	.byte	0x04, 0x17
        /*008a*/ 	.short	(.L_31 - .L_30)
.L_30:
        /*008c*/ 	.word	0x00000000
        /*0090*/ 	.short	0x0001
        /*0092*/ 	.short	0x0004
        /*0094*/ 	.byte	0x00, 0xf0, 0x11, 0x00


	//----- nvinfo : EIATTR_KPARAM_INFO
	.align		4
.L_31:
        /*0098*/ 	.byte	0x04, 0x17
        /*009a*/ 	.short	(.L_33 - .L_32)
.L_32:
        /*009c*/ 	.word	0x00000000
        /*00a0*/ 	.short	0x0000
        /*00a2*/ 	.short	0x0000
        /*00a4*/ 	.byte	0x00, 0xf0, 0x11, 0x00


	//----- nvinfo : EIATTR_SPARSE_MMA_MASK
	.align		4
.L_33:
        /*00a8*/ 	.byte	0x03, 0x50
        /*00aa*/ 	.short	0x0000


	//----- nvinfo : EIATTR_MAXREG_COUNT
	.align		4
        /*00ac*/ 	.byte	0x03, 0x1b
        /*00ae*/ 	.short	0x00ff


	//----- nvinfo : EIATTR_NUM_BARRIERS
	.align		4
        /*00b0*/ 	.byte	0x02, 0x4c
        /*00b2*/ 	.byte	0x01
	.zero		1


	//----- nvinfo : EIATTR_MERCURY_ISA_VERSION
	.align		4
        /*00b4*/ 	.byte	0x03, 0x5f
        /*00b6*/ 	.short	0x0101


	//----- nvinfo : EIATTR_VRC_CTA_INIT_COUNT
	.align		4
        /*00b8*/ 	.byte	0x02, 0x4a
	.zero		1
	.zero		1


	//----- nvinfo : EIATTR_EXIT_INSTR_OFFSETS
	.align		4
        /*00bc*/ 	.byte	0x04, 0x1c
        /*00be*/ 	.short	(.L_35 - .L_34)


	//   ....[0]....
.L_34:
        /*00c0*/ 	.word	0x00000290


	//   ....[1]....
        /*00c4*/ 	.word	0x00001a20


	//----- nvinfo : EIATTR_CRS_STACK_SIZE
	.align		4
.L_35:
        /*00c8*/ 	.byte	0x04, 0x1e
        /*00ca*/ 	.short	(.L_37 - .L_36)
.L_36:
        /*00cc*/ 	.word	0x00000000


	//----- nvinfo : EIATTR_CBANK_PARAM_SIZE
	.align		4
.L_37:
        /*00d0*/ 	.byte	0x03, 0x19
        /*00d2*/ 	.short	0x0048


	//----- nvinfo : EIATTR_PARAM_CBANK
	.align		4
        /*00d4*/ 	.byte	0x04, 0x0a
        /*00d6*/ 	.short	(.L_39 - .L_38)
	.align		4
.L_38:
        /*00d8*/ 	.word	index@(.nv.constant0._Z24bwd_inner_chunk16_dim16xiiiPfS_S_S_S_S_S_)
        /*00dc*/ 	.short	0x0380
        /*00de*/ 	.short	0x0048


	//----- nvinfo : EIATTR_SW_WAR
	.align		4
.L_39:
        /*00e0*/ 	.byte	0x04, 0x36
        /*00e2*/ 	.short	(.L_41 - .L_40)
.L_40:
        /*00e4*/ 	.word	0x00000008
.L_41:


//--------------------- .nv.info._Z24fwd_inner_chunk16_dim16xiiiPfS_S_S_ --------------------------
	.section	.nv.info._Z24fwd_inner_chunk16_dim16xiiiPfS_S_S_,"",@"SHT_CUDA_INFO"
	.sectionflags	@""
	.align	4


	//----- nvinfo : EIATTR_CUDA_API_VERSION
	.align		4
        /*0000*/ 	.byte	0x04, 0x37
        /*0002*/ 	.short	(.L_43 - .L_42)
.L_42:
        /*0004*/ 	.word	0x00000082


	//----- nvinfo : EIATTR_KPARAM_INFO
	.align		4
.L_43:
        /*0008*/ 	.byte	0x04, 0x17
        /*000a*/ 	.short	(.L_45 - .L_44)
.L_44:
        /*000c*/ 	.word	0x00000000
        /*0010*/ 	.short	0x0006
        /*0012*/ 	.short	0x0028
        /*0014*/ 	.byte	0x00, 0xf5, 0x21, 0x00


	//----- nvinfo : EIATTR_KPARAM_INFO
	.align		4
.L_45:
        /*0018*/ 	.byte	0x04, 0x17
        /*001a*/ 	.short	(.L_47 - .L_46)
.L_46:
        /*001c*/ 	.word	0x00000000
        /*0020*/ 	.short	0x0005
        /*0022*/ 	.short	0x0020
        /*0024*/ 	.byte	0x00, 0xf5, 0x21, 0x00


	//----- nvinfo : EIATTR_KPARAM_INFO
	.align		4
.L_47:
        /*0028*/ 	.byte	0x04, 0x17
        /*002a*/ 	.short	(.L_49 - .L_48)
.L_48:
        /*002c*/ 	.word	0x00000000
        /*0030*/ 	.short	0x0004
        /*0032*/ 	.short	0x0018
        /*0034*/ 	.byte	0x00, 0xf5, 0x21, 0x00


	//----- nvinfo : EIATTR_KPARAM_INFO
	.align		4
.L_49:
        /*0038*/ 	.byte	0x04, 0x17
        /*003a*/ 	.short	(.L_51 - .L_50)
.L_50:
        /*003c*/ 	.word	0x00000000
        /*0040*/ 	.short	0x0003
        /*0042*/ 	.short	0x0010
        /*0044*/ 	.byte	0x00, 0xf5, 0x21, 0x00


	//----- nvinfo : EIATTR_KPARAM_INFO
	.align		4
.L_51:
        /*0048*/ 	.byte	0x04, 0x17
        /*004a*/ 	.short	(.L_53 - .L_52)
.L_52:
        /*004c*/ 	.word	0x00000000
        /*0050*/ 	.short	0x0002
        /*0052*/ 	.short	0x0008
        /*0054*/ 	.byte	0x00, 0xf0, 0x11, 0x00


	//----- nvinfo : EIATTR_KPARAM_INFO
	.align		4
.L_53:
        /*0058*/ 	.byte	0x04, 0x17
        /*005a*/ 	.short	(.L_55 - .L_54)
.L_54:
        /*005c*/ 	.word	0x00000000
        /*0060*/ 	.short	0x0001
        /*0062*/ 	.short	0x0004
        /*0064*/ 	.byte	0x00, 0xf0, 0x11, 0x00


	//----- nvinfo : EIATTR_KPARAM_INFO
	.align		4
.L_55:
        /*0068*/ 	.byte	0x04, 0x17
        /*006a*/ 	.short	(.L_57 - .L_56)
.L_56:
        /*006c*/ 	.word	0x00000000
        /*0070*/ 	.short	0x0000
        /*0072*/ 	.short	0x0000
        /*0074*/ 	.byte	0x00, 0xf0, 0x11, 0x00


	//----- nvinfo : EIATTR_SPARSE_MMA_MASK
	.align		4
.L_57:
        /*0078*/ 	.byte	0x03, 0x50
        /*007a*/ 	.short	0x0000


	//----- nvinfo : EIATTR_MAXREG_COUNT
	.align		4
        /*007c*/ 	.byte	0x03, 0x1b
        /*007e*/ 	.short	0x00ff


	//----- nvinfo : EIATTR_NUM_BARRIERS
	.align		4
        /*0080*/ 	.byte	0x02, 0x4c
        /*0082*/ 	.byte	0x01
	.zero		1


	//----- nvinfo : EIATTR_MERCURY_ISA_VERSION
	.align		4
        /*0084*/ 	.byte	0x03, 0x5f
        /*0086*/ 	.short	0x0101


	//----- nvinfo : EIATTR_VRC_CTA_INIT_COUNT
	.align		4
        /*0088*/ 	.byte	0x02, 0x4a
	.zero		1
	.zero		1


	//----- nvinfo : EIATTR_EXIT_INSTR_OFFSETS
	.align		4
        /*008c*/ 	.byte	0x04, 0x1c
        /*008e*/ 	.short	(.L_59 - .L_58)


	//   ....[0]....
.L_58:
        /*0090*/ 	.word	0x00001200


	//   ....[1]....
        /*0094*/ 	.word	0x00001240


	//----- nvinfo : EIATTR_CRS_STACK_SIZE
	.align		4
.L_59:
        /*0098*/ 	.byte	0x04, 0x1e
        /*009a*/ 	.short	(.L_61 - .L_60)
.L_60:
        /*009c*/ 	.word	0x00000000


	//----- nvinfo : EIATTR_CBANK_PARAM_SIZE
	.align		4
.L_61:
        /*00a0*/ 	.byte	0x03, 0x19
        /*00a2*/ 	.short	0x0030


	//----- nvinfo : EIATTR_PARAM_CBANK
	.align		4
        /*00a4*/ 	.byte	0x04, 0x0a
        /*00a6*/ 	.short	(.L_63 - .L_62)
	.align		4
.L_62:
        /*00a8*/ 	.word	index@(.nv.constant0._Z24fwd_inner_chunk16_dim16xiiiPfS_S_S_)
        /*00ac*/ 	.short	0x0380
        /*00ae*/ 	.short	0x0030


	//----- nvinfo : EIATTR_SW_WAR
	.align		4
.L_63:
        /*00b0*/ 	.byte	0x04, 0x36
        /*00b2*/ 	.short	(.L_65 - .L_64)
.L_64:
        /*00b4*/ 	.word	0x00000008
.L_65:


//--------------------- .nv.callgraph             --------------------------
	.section	.nv.callgraph,"",@"SHT_CUDA_CALLGRAPH"
	.align	4
	.sectionentsize	8
	.align		4
        /*0000*/ 	.word	0x00000000
	.align		4
        /*0004*/ 	.word	0xffffffff
	.align		4
        /*0008*/ 	.word	0x00000000
	.align		4
        /*000c*/ 	.word	0xfffffffe
	.align		4
        /*0010*/ 	.word	0x00000000
	.align		4
        /*0014*/ 	.word	0xfffffffd
	.align		4
        /*0018*/ 	.word	0x00000000
	.align		4
        /*001c*/ 	.word	0xfffffffc


//--------------------- .text._Z24bwd_inner_chunk16_dim16xiiiPfS_S_S_S_S_S_ --------------------------
	.section	.text._Z24bwd_inner_chunk16_dim16xiiiPfS_S_S_S_S_S_,"ax",@progbits
	.align	128
        .global         _Z24bwd_inner_chunk16_dim16xiiiPfS_S_S_S_S_S_
        .type           _Z24bwd_inner_chunk16_dim16xiiiPfS_S_S_S_S_S_,@function
        .size           _Z24bwd_inner_chunk16_dim16xiiiPfS_S_S_S_S_S_,(.L_x_22 - _Z24bwd_inner_chunk16_dim16xiiiPfS_S_S_S_S_S_)
        .other          _Z24bwd_inner_chunk16_dim16xiiiPfS_S_S_S_S_S_,@"STO_CUDA_ENTRY STV_DEFAULT"
_Z24bwd_inner_chunk16_dim16xiiiPfS_S_S_S_S_S_:
.text._Z24bwd_inner_chunk16_dim16xiiiPfS_S_S_S_S_S_:
[----:B------:R-:W-:Y:S01]  /*0000*/  LDC R1, c[0x0][0x37c] ;  /* 0x0000df00ff017b82 */ /* 0x000fe20000000800 */
[----:B------:R-:W0:Y:S07]  /*0010*/  S2R R18, SR_TID.X ;  /* 0x0000000000127919 */ /* 0x000e2e0000002100 */
[----:B------:R-:W1:Y:S01]  /*0020*/  S2UR UR8, SR_CTAID.X ;  /* 0x00000000000879c3 */ /* 0x000e620000002500 */
[----:B------:R-:W2:Y:S01]  /*0030*/  LDCU UR4, c[0x0][0x384] ;  /* 0x00007080ff0477ac */ /* 0x000ea20008000800 */
[----:B------:R-:W3:Y:S06]  /*0040*/  LDCU.64 UR24, c[0x0][0x358] ;  /* 0x00006b00ff1877ac */ /* 0x000eec0008000a00 */
[----:B------:R-:W4:Y:S01]  /*0050*/  S2UR UR22, SR_CgaCtaId ;  /* 0x00000000001679c3 */ /* 0x000f220000008800 */
[----:B------:R-:W-:Y:S01]  /*0060*/  UMOV UR21, 0x400 ;  /* 0x0000040000157882 */ /* 0x000fe20000000000 */
[----:B------:R-:W5:Y:S01]  /*0070*/  LDCU UR23, c[0x0][0x388] ;  /* 0x00007100ff1777ac */ /* 0x000f620008000800 */
[----:B------:R-:W5:Y:S01]  /*0080*/  LDCU.128 UR12, c[0x0][0x3b0] ;  /* 0x00007600ff0c77ac */ /* 0x000f620008000c00 */
[----:B------:R-:W5:Y:S01]  /*0090*/  LDCU.64 UR16, c[0x0][0x3a0] ;  /* 0x00007400ff1077ac */ /* 0x000f620008000a00 */
[----:B--2---:R-:W-:Y:S01]  /*00a0*/  MOV R2, UR4 ;  /* 0x0000000400027c02 */ /* 0x004fe20008000f00 */
[----:B------:R-:W2:Y:S01]  /*00b0*/  LDCU.64 UR18, c[0x0][0x3c0] ;  /* 0x00007800ff1277ac */ /* 0x000ea20008000a00 */
[----:B-1----:R-:W-:Y:S01]  /*00c0*/  UIMAD UR8, UR8, UR4, URZ ;  /* 0x00000004080872a4 */ /* 0x002fe2000f8e02ff */
[----:B0-----:R-:W-:-:S02]  /*00d0*/  LOP3.LUT R5, R18, 0xf, RZ, 0xc0, !PT ;  /* 0x0000000f12057812 */ /* 0x001fc400078ec0ff */
[----:B------:R-:W-:-:S04]  /*00e0*/  SHF.R.U32.HI R0, RZ, 0x4, R18 ;  /* 0x00000004ff007819 */ /* 0x000fc80000011612 */
[----:B------:R-:W-:-:S13]  /*00f0*/  ISETP.GT.U32.AND P0, PT, R5, R0, PT ;  /* 0x000000000500720c */ /* 0x000fda0003f04070 */
[----:B------:R-:W0:Y:S01]  /*0100*/  @!P0 LDC.64 R6, c[0x0][0x3a8] ;  /* 0x0000ea00ff068b82 */ /* 0x000e220000000a00 */
[----:B------:R-:W-:Y:S02]  /*0110*/  @!P0 IMAD R3, R2, UR8, RZ ;  /* 0x0000000802038c24 */ /* 0x000fe4000f8e02ff */
[----:B------:R-:W-:Y:S01]  /*0120*/  @!P0 IMAD R2, R0, UR4, R5 ;  /* 0x0000000400028c24 */ /* 0x000fe2000f8e0205 */
[----:B------:R-:W-:Y:S01]  /*0130*/  UIADD3 UR9, UPT, UPT, UR21, 0x400, URZ ;  /* 0x0000040015097890 */ /* 0x000fe2000fffe0ff */
[----:B------:R-:W1:Y:S03]  /*0140*/  LDCU.128 UR4, c[0x0][0x390] ;  /* 0x00007200ff0477ac */ /* 0x000e660008000c00 */
[----:B------:R-:W-:-:S04]  /*0150*/  @!P0 IADD3 R3, P1, PT, R3, R2, RZ ;  /* 0x0000000203038210 */ /* 0x000fc80007f3e0ff */
[----:B------:R-:W-:Y:S02]  /*0160*/  @!P0 IADD3.X R4, PT, PT, RZ, RZ, RZ, P1, !PT ;  /* 0x000000ffff048210 */ /* 0x000fe40000ffe4ff */
[----:B0-----:R-:W-:-:S04]  /*0170*/  @!P0 LEA R2, P1, R3, R6, 0x2 ;  /* 0x0000000603028211 */ /* 0x001fc800078210ff */
[----:B------:R-:W-:Y:S01]  /*0180*/  @!P0 LEA.HI.X R3, R3, R7, R4, 0x2, P1 ;  /* 0x0000000703038211 */ /* 0x000fe200008f1404 */
[----:B------:R-:W-:-:S06]  /*0190*/  HFMA2 R4, -RZ, RZ, 0, 0 ;  /* 0x00000000ff047431 */ /* 0x000fcc00000001ff */
[----:B---3--:R0:W3:Y:S01]  /*01a0*/  @!P0 LDG.E R4, desc[UR24][R2.64] ;  /* 0x0000001802048981 */ /* 0x0080e2000c1e1900 */
[----:B----4-:R-:W-:Y:S02]  /*01b0*/  ULEA UR9, UR22, UR9, 0x18 ;  /* 0x0000000916097291 */ /* 0x010fe4000f8ec0ff */
[----:B-----5:R-:W-:Y:S02]  /*01c0*/  UISETP.GE.AND UP0, UPT, UR23, 0x1, UPT ;  /* 0x000000011700788c */ /* 0x020fe4000bf06270 */
[----:B------:R-:W-:Y:S02]  /*01d0*/  UIMAD UR20, UR8, UR23, URZ ;  /* 0x00000017081472a4 */ /* 0x000fe4000f8e02ff */
[----:B------:R-:W-:Y:S02]  /*01e0*/  LEA R9, R0, UR9, 0x6 ;  /* 0x0000000900097c11 */ /* 0x000fe4000f8e30ff */
[----:B------:R-:W-:Y:S01]  /*01f0*/  PLOP3.LUT P0, PT, PT, PT, UP0, 0x80, 0x8 ;  /* 0x000000000008781c */ /* 0x000fe20003f0f008 */
[----:B-1----:R-:W-:Y:S01]  /*0200*/  UIMAD.WIDE.U32 UR8, UR20, 0x4, UR6 ;  /* 0x00000004140878a5 */ /* 0x002fe2000f8e0006 */
[----:B0-----:R-:W-:Y:S01]  /*0210*/  LEA R3, R5, R9, 0x2 ;  /* 0x0000000905037211 */ /* 0x001fe200078e10ff */
[----:B------:R-:W-:-:S02]  /*0220*/  UIMAD.WIDE.U32 UR6, UR20, 0x4, UR12 ;  /* 0x00000004140678a5 */ /* 0x000fc4000f8e000c */
[----:B------:R-:W-:Y:S02]  /*0230*/  UIMAD.WIDE.U32 UR10, UR20, 0x4, UR14 ;  /* 0x00000004140a78a5 */ /* 0x000fe4000f8e000e */
[----:B------:R-:W-:Y:S02]  /*0240*/  UIMAD.WIDE.U32 UR4, UR20, 0x4, UR4 ;  /* 0x00000004140478a5 */ /* 0x000fe4000f8e0004 */
[----:B------:R-:W-:Y:S02]  /*0250*/  UIMAD.WIDE.U32 UR12, UR20, 0x4, UR16 ;  /* 0x00000004140c78a5 */ /* 0x000fe4000f8e0010 */
[----:B--2---:R-:W-:Y:S01]  /*0260*/  UIMAD.WIDE.U32 UR14, UR20, 0x4, UR18 ;  /* 0x00000004140e78a5 */ /* 0x004fe2000f8e0012 */
[----:B---3--:R0:W-:Y:S01]  /*0270*/  STS [R3], R4 ;  /* 0x0000000403007388 */ /* 0x0081e20000000800 */
[----:B------:R-:W-:Y:S06]  /*0280*/  BAR.SYNC.DEFER_BLOCKING 0x0 ;  /* 0x0000000000007b1d */ /* 0x000fec0000010000 */
[----:B------:R-:W-:Y:S05]  /*0290*/  @!P0 EXIT ;  /* 0x000000000000894d */ /* 0x000fea0003800000 */
[----:B------:R-:W-:Y:S01]  /*02a0*/  IADD3 R2, PT, PT, RZ, -R0, RZ ;  /* 0x80000000ff027210 */ /* 0x000fe20007ffe0ff */
[----:B------:R-:W-:Y:S01]  /*02b0*/  UMOV UR16, UR4 ;  /* 0x0000000400107c82 */ /* 0x000fe20008000000 */
[----:B------:R-:W-:Y:S01]  /*02c0*/  ULEA UR17, UR22, UR21, 0x18 ;  /* 0x0000001516117291 */ /* 0x000fe2000f8ec0ff */
[----:B------:R-:W-:Y:S01]  /*02d0*/  LEA R14, R0, R5, 0x4 ;  /* 0x00000005000e7211 */ /* 0x000fe200078e20ff */
[----:B------:R-:W-:Y:S01]  /*02e0*/  UIADD3 UR4, UPT, UPT, UR21, 0x800, URZ ;  /* 0x0000080015047890 */ /* 0x000fe2000fffe0ff */
[----:B------:R-:W-:Y:S01]  /*02f0*/  PRMT R2, R2, 0x7710, RZ ;  /* 0x0000771002027816 */ /* 0x000fe200000000ff */
[----:B------:R-:W-:Y:S01]  /*0300*/  UIADD3 UR21, UPT, UPT, UR21, 0xc00, URZ ;  /* 0x00000c0015157890 */ /* 0x000fe2000fffe0ff */
[----:B------:R-:W-:Y:S01]  /*0310*/  LEA R14, R14, 0x80, 0x2 ;  /* 0x000000800e0e7811 */ /* 0x000fe200078e10ff */
[----:B------:R-:W-:Y:S01]  /*0320*/  ULEA UR4, UR22, UR4, 0x18 ;  /* 0x0000000416047291 */ /* 0x000fe2000f8ec0ff */
[----:B------:R-:W-:Y:S01]  /*0330*/  IADD3 R2, PT, PT, R2, 0x10, RZ ;  /* 0x0000001002027810 */ /* 0x000fe20007ffe0ff */
[----:B------:R-:W-:Y:S01]  /*0340*/  ULEA UR21, UR22, UR21, 0x18 ;  /* 0x0000001516157291 */ /* 0x000fe2000f8ec0ff */
[C---:B------:R-:W-:Y:S01]  /*0350*/  IADD3 R8, PT, PT, R0.reuse, 0x1, RZ ;  /* 0x0000000100087810 */ /* 0x040fe20007ffe0ff */
[----:B------:R-:W-:Y:S01]  /*0360*/  IMAD R11, R0, UR23, R5 ;  /* 0x00000017000b7c24 */ /* 0x000fe2000f8e0205 */
[----:B------:R-:W-:-:S02]  /*0370*/  LOP3.LUT R2, R2, 0xffff, RZ, 0xc0, !PT ;  /* 0x0000ffff02027812 */ /* 0x000fc400078ec0ff */
[----:B------:R-:W-:Y:S02]  /*0380*/  LOP3.LUT R8, R8, 0x7c, RZ, 0xc0, !PT ;  /* 0x0000007c08087812 */ /* 0x000fe400078ec0ff */
[----:B------:R-:W-:Y:S02]  /*0390*/  SHF.R.U32.HI R2, RZ, 0x2, R2 ;  /* 0x00000002ff027819 */ /* 0x000fe40000011602 */
[----:B------:R-:W-:Y:S02]  /*03a0*/  IADD3 R12, PT, PT, R14, UR21, RZ ;  /* 0x000000150e0c7c10 */ /* 0x000fe4000fffe0ff */
[----:B------:R-:W-:Y:S02]  /*03b0*/  SHF.L.U32 R2, R2, 0x2, RZ ;  /* 0x0000000202027819 */ /* 0x000fe400000006ff */
[----:B------:R-:W-:Y:S02]  /*03c0*/  LEA R13, R5, UR17, 0x2 ;  /* 0x00000011050d7c11 */ /* 0x000fe4000f8e10ff */
[----:B------:R-:W-:-:S02]  /*03d0*/  LOP3.LUT R16, R2, 0x1c, RZ, 0xe2, !PT ;  /* 0x0000001c02107812 */ /* 0x000fc400078ee2ff */
[C---:B------:R-:W-:Y:S02]  /*03e0*/  LEA R10, R5.reuse, UR21, 0x2 ;  /* 0x00000015050a7c11 */ /* 0x040fe4000f8e10ff */
[----:B------:R-:W-:Y:S02]  /*03f0*/  IADD3 R14, PT, PT, R14, UR17, RZ ;  /* 0x000000110e0e7c10 */ /* 0x000fe4000fffe0ff */
[----:B------:R-:W-:Y:S02]  /*0400*/  IADD3 R16, PT, PT, -R16, RZ, RZ ;  /* 0x000000ff10107210 */ /* 0x000fe40007ffe1ff */
[----:B------:R-:W-:Y:S01]  /*0410*/  LEA R15, R5, UR4, 0x2 ;  /* 0x00000004050f7c11 */ /* 0x000fe2000f8e10ff */
[----:B------:R-:W-:-:S06]  /*0420*/  UMOV UR4, URZ ;  /* 0x000000ff00047c82 */ /* 0x000fcc0008000000 */
.L_x_15:
[----:B01----:R-:W-:Y:S02]  /*0430*/  MOV R4, UR16 ;  /* 0x0000001000047c02 */ /* 0x003fe40008000f00 */
[----:B------:R-:W-:Y:S02]  /*0440*/  MOV R5, UR5 ;  /* 0x0000000500057c02 */ /* 0x000fe40008000f00 */
[----:B------:R-:W-:Y:S02]  /*0450*/  MOV R6, UR8 ;  /* 0x0000000800067c02 */ /* 0x000fe40008000f00 */
[----:B------:R-:W-:Y:S01]  /*0460*/  MOV R7, UR9 ;  /* 0x0000000900077c02 */ /* 0x000fe20008000f00 */
[C---:B------:R-:W-:Y:S01]  /*0470*/  IMAD.WIDE.U32 R4, R11.reuse, 0x4, R4 ;  /* 0x000000040b047825 */ /* 0x040fe200078e0004 */
[----:B------:R-:W-:Y:S02]  /*0480*/  MOV R2, UR12 ;  /* 0x0000000c00027c02 */ /* 0x000fe40008000f00 */
[----:B------:R-:W-:Y:S01]  /*0490*/  MOV R3, UR13 ;  /* 0x0000000d00037c02 */ /* 0x000fe20008000f00 */
[----:B------:R-:W-:-:S02]  /*04a0*/  IMAD.WIDE.U32 R6, R11, 0x4, R6 ;  /* 0x000000040b067825 */ /* 0x000fc400078e0006 */
[----:B------:R0:W2:Y:S02]  /*04b0*/  LDG.E R4, desc[UR24][R4.64] ;  /* 0x0000001804047981 */ /* 0x0000a4000c1e1900 */
[----:B------:R-:W-:Y:S02]  /*04c0*/  IMAD.WIDE.U32 R2, R11, 0x4, R2 ;  /* 0x000000040b027825 */ /* 0x000fe400078e0002 */
[----:B------:R-:W3:Y:S04]  /*04d0*/  LDG.E R6, desc[UR24][R6.64] ;  /* 0x0000001806067981 */ /* 0x000ee8000c1e1900 */
[----:B------:R-:W4:Y:S01]  /*04e0*/  LDG.E R2, desc[UR24][R2.64] ;  /* 0x0000001802027981 */ /* 0x000f22000c1e1900 */
[----:B------:R-:W1:Y:S01]  /*04f0*/  S2R R21, SR_CgaCtaId ;  /* 0x0000000000157919 */ /* 0x000e620000008800 */
[----:B------:R-:W-:-:S04]  /*0500*/  MOV R19, 0x400 ;  /* 0x0000040000137802 */ /* 0x000fc80000000f00 */
[----:B------:R-:W-:Y:S02]  /*0510*/  IADD3 R20, PT, PT, R19, 0xc00, RZ ;  /* 0x00000c0013147810 */ /* 0x000fe40007ffe0ff */
[----:B------:R-:W-:Y:S02]  /*0520*/  SHF.L.U32 R17, R18, 0x2, RZ ;  /* 0x0000000212117819 */ /* 0x000fe400000006ff */
[C---:B------:R-:W-:Y:S02]  /*0530*/  LEA R25, R0.reuse, R13, 0x6 ;  /* 0x0000000d00197211 */ /* 0x040fe400078e30ff */
[----:B-1----:R-:W-:Y:S02]  /*0540*/  LEA R23, R21, R20, 0x18 ;  /* 0x0000001415177211 */ /* 0x002fe400078ec0ff */
[----:B------:R-:W-:Y:S02]  /*0550*/  LOP3.LUT R20, R17, 0x3c, RZ, 0xc0, !PT ;  /* 0x0000003c11147812 */ /* 0x000fe400078ec0ff */
[----:B------:R-:W-:-:S02]  /*0560*/  LEA R17, R0, R23, 0x6 ;  /* 0x0000001700117211 */ /* 0x000fc400078e30ff */
[----:B------:R-:W-:Y:S02]  /*0570*/  LEA R23, R0, R15, 0x6 ;  /* 0x0000000f00177211 */ /* 0x000fe400078e30ff */
[----:B0-----:R-:W-:Y:S02]  /*0580*/  IADD3 R5, PT, PT, R17, R20, RZ ;  /* 0x0000001411057210 */ /* 0x001fe40007ffe0ff */
[----:B------:R-:W-:Y:S01]  /*0590*/  ISETP.GT.U32.AND P0, PT, R18, 0xff, PT ;  /* 0x000000ff1200780c */ /* 0x000fe20003f04070 */
[----:B------:R-:W-:Y:S01]  /*05a0*/  BSSY.RECONVERGENT B0, `(.L_x_0) ;  /* 0x000009b000007945 */ /* 0x000fe20003800200 */
[----:B------:R-:W-:Y:S01]  /*05b0*/  MOV R17, RZ ;  /* 0x000000ff00117202 */ /* 0x000fe20000000f00 */
[----:B--2---:R0:W-:Y:S04]  /*05c0*/  STS [R25], R4 ;  /* 0x0000000419007388 */ /* 0x0041e80000000800 */
[----:B---3--:R0:W-:Y:S04]  /*05d0*/  STS [R23], R6 ;  /* 0x0000000617007388 */ /* 0x0081e80000000800 */
[----:B----4-:R0:W-:Y:S01]  /*05e0*/  STS [R5], R2 ;  /* 0x0000000205007388 */ /* 0x0101e20000000800 */
[----:B------:R-:W-:Y:S06]  /*05f0*/  BAR.SYNC.DEFER_BLOCKING 0x0 ;  /* 0x0000000000007b1d */ /* 0x000fec0000010000 */
[----:B------:R0:W1:Y:S01]  /*0600*/  LDS R20, [R5] ;  /* 0x0000000005147984 */ /* 0x0000620000000800 */
[----:B------:R-:W-:Y:S05]  /*0610*/  @P0 BRA `(.L_x_1) ;  /* 0x00000008004c0947 */ /* 0x000fea0003800000 */
[----:B------:R-:W-:Y:S01]  /*0620*/  ISETP.GT.U32.AND P1, PT, R18, 0xcf, PT ;  /* 0x000000cf1200780c */ /* 0x000fe20003f24070 */
[----:B------:R-:W-:Y:S01]  /*0630*/  BSSY.RECONVERGENT B1, `(.L_x_2) ;  /* 0x0000050000017945 */ /* 0x000fe20003800200 */
[----:B0-----:R-:W-:Y:S01]  /*0640*/  IADD3 R2, PT, PT, -R0, 0x10, RZ ;  /* 0x0000001000027810 */ /* 0x001fe20007ffe1ff */
[----:B------:R-:W-:Y:S01]  /*0650*/  HFMA2 R17, -RZ, RZ, 0, 0 ;  /* 0x00000000ff117431 */ /* 0x000fe200000001ff */
[----:B------:R-:W-:Y:S02]  /*0660*/  MOV R6, R0 ;  /* 0x0000000000067202 */ /* 0x000fe40000000f00 */
[----:B------:R-:W-:-:S07]  /*0670*/  LOP3.LUT P0, RZ, R2, 0x3, RZ, 0xc0, !PT ;  /* 0x0000000302ff7812 */ /* 0x000fce000780c0ff */
[----:B------:R-:W-:Y:S06]  /*0680*/  @P1 BRA `(.L_x_3) ;  /* 0x0000000400281947 */ /* 0x000fec0003800000 */
[----:B------:R-:W-:Y:S02]  /*0690*/  IADD3 R2, PT, PT, R19, 0x400, RZ ;  /* 0x0000040013027810 */ /* 0x000fe40007ffe0ff */
[----:B------:R-:W-:Y:S02]  /*06a0*/  MOV R17, RZ ;  /* 0x000000ff00117202 */ /* 0x000fe40000000f00 */
[----:B------:R-:W-:Y:S02]  /*06b0*/  LEA R5, R21, R2, 0x18 ;  /* 0x0000000215057211 */ /* 0x000fe400078ec0ff */
[----:B------:R-:W-:Y:S02]  /*06c0*/  MOV R4, R14 ;  /* 0x0000000e00047202 */ /* 0x000fe40000000f00 */
[----:B------:R-:W-:Y:S01]  /*06d0*/  MOV R2, R12 ;  /* 0x0000000c00027202 */ /* 0x000fe20000000f00 */
[----:B------:R-:W-:Y:S01]  /*06e0*/  IMAD R5, R0, 0x44, R5 ;  /* 0x0000004400057824 */ /* 0x000fe200078e0205 */
[----:B------:R-:W-:-:S02]  /*06f0*/  MOV R3, R16 ;  /* 0x0000001000037202 */ /* 0x000fc40000000f00 */
[----:B------:R-:W-:Y:S02]  /*0700*/  MOV R6, R0 ;  /* 0x0000000000067202 */ /* 0x000fe40000000f00 */
[----:B------:R-:W-:-:S07]  /*0710*/  IADD3 R5, PT, PT, R5, 0x80, RZ ;  /* 0x0000008005057810 */ /* 0x000fce0007ffe0ff */
.L_x_4:
[----:B------:R-:W1:Y:S01]  /*0720*/  LDS R7, [R2+-0x80] ;  /* 0xffff800002077984 */ /* 0x000e620000000800 */
[----:B------:R-:W-:Y:S01]  /*0730*/  HFMA2 R19, -RZ, RZ, 0.96630859375, -0.0022525787353515625 ;  /* 0x3bbb989dff137431 */ /* 0x000fe200000001ff */
[----:B------:R-:W-:Y:S02]  /*0740*/  IADD3 R3, PT, PT, R3, 0x4, RZ ;  /* 0x0000000403037810 */ /* 0x000fe40007ffe0ff */
[----:B------:R-:W0:Y:S01]  /*0750*/  LDS R23, [R2+-0x40] ;  /* 0xffffc00002177984 */ /* 0x000e220000000800 */
[----:B------:R-:W-:Y:S02]  /*0760*/  IADD3 R6, PT, PT, R6, 0x4, RZ ;  /* 0x0000000406067810 */ /* 0x000fe40007ffe0ff */
[----:B------:R-:W-:Y:S01]  /*0770*/  ISETP.NE.AND P1, PT, R3, RZ, PT ;  /* 0x000000ff0300720c */ /* 0x000fe20003f25270 */
[----:B------:R-:W-:Y:S04]  /*0780*/  LDS R29, [R2] ;  /* 0x00000000021d7984 */ /* 0x000fe80000000800 */
[----:B------:R-:W-:Y:S01]  /*0790*/  LDS R27, [R4+-0x80] ;  /* 0xffff8000041b7984 */ /* 0x000fe20000000800 */
[----:B-1----:R-:W-:Y:S01]  /*07a0*/  FADD R26, -R20, R7 ;  /* 0x00000007141a7221 */ /* 0x002fe20000000100 */
[----:B------:R-:W-:-:S03]  /*07b0*/  MOV R7, 0x437c0000 ;  /* 0x437c000000077802 */ /* 0x000fc60000000f00 */
[----:B------:R-:W-:Y:S01]  /*07c0*/  FFMA.SAT R22, R26, R19, 0.5 ;  /* 0x3f0000001a167423 */ /* 0x000fe20000002013 */
[----:B0-----:R-:W-:-:S03]  /*07d0*/  FADD R24, -R20, R23 ;  /* 0x0000001714187221 */ /* 0x001fc60000000100 */
[----:B------:R-:W-:-:S04]  /*07e0*/  FFMA.RM R22, R22, R7, 12582913 ;  /* 0x4b40000116167423 */ /* 0x000fc80000004007 */
[----:B------:R-:W-:-:S04]  /*07f0*/  FADD R21, R22, -12583039 ;  /* 0xcb40007f16157421 */ /* 0x000fc80000000000 */
[----:B------:R-:W-:-:S04]  /*0800*/  FFMA R21, R26, 1.4426950216293334961, -R21 ;  /* 0x3fb8aa3b1a157823 */ /* 0x000fc80000000815 */
[----:B------:R-:W-:Y:S01]  /*0810*/  FFMA R23, R26, 1.925963033500011079e-08, R21 ;  /* 0x32a570601a177823 */ /* 0x000fe20000000015 */
[----:B------:R-:W-:-:S04]  /*0820*/  FFMA.SAT R26, R24, R19, 0.5 ;  /* 0x3f000000181a7423 */ /* 0x000fc80000002013 */
[----:B------:R-:W-:Y:S01]  /*0830*/  FFMA.RM R21, R26, R7, 12582913 ;  /* 0x4b4000011a157423 */ /* 0x000fe20000004007 */
[----:B------:R-:W-:Y:S01]  /*0840*/  SHF.L.U32 R26, R22, 0x17, RZ ;  /* 0x00000017161a7819 */ /* 0x000fe200000006ff */
[----:B------:R-:W0:Y:S01]  /*0850*/  MUFU.EX2 R23, R23 ;  /* 0x0000001700177308 */ /* 0x000e220000000800 */
[----:B------:R-:W1:Y:S01]  /*0860*/  LDS R22, [R5+-0x80] ;  /* 0xffff800005167984 */ /* 0x000e620000000800 */
[C---:B------:R-:W-:Y:S01]  /*0870*/  FADD R25, R21.reuse, -12583039 ;  /* 0xcb40007f15197421 */ /* 0x040fe20000000000 */
[----:B------:R-:W-:-:S03]  /*0880*/  SHF.L.U32 R21, R21, 0x17, RZ ;  /* 0x0000001715157819 */ /* 0x000fc600000006ff */
[----:B------:R-:W-:-:S04]  /*0890*/  FFMA R25, R24, 1.4426950216293334961, -R25 ;  /* 0x3fb8aa3b18197823 */ /* 0x000fc80000000819 */
[----:B------:R-:W-:-:S04]  /*08a0*/  FFMA R28, R24, 1.925963033500011079e-08, R25 ;  /* 0x32a57060181c7823 */ /* 0x000fc80000000019 */
[----:B------:R-:W2:Y:S01]  /*08b0*/  MUFU.EX2 R24, R28 ;  /* 0x0000001c00187308 */ /* 0x000ea20000000800 */
[----:B0-----:R-:W-:Y:S01]  /*08c0*/  FMUL R25, R26, R23 ;  /* 0x000000171a197220 */ /* 0x001fe20000400000 */
[----:B--2---:R-:W-:-:S03]  /*08d0*/  FMUL R24, R21, R24 ;  /* 0x0000001815187220 */ /* 0x004fc60000400000 */
[----:B-1----:R-:W-:Y:S01]  /*08e0*/  FMUL R26, R22, R25 ;  /* 0x00000019161a7220 */ /* 0x002fe20000400000 */
[----:B------:R-:W-:-:S03]  /*08f0*/  FADD R22, -R20, R29 ;  /* 0x0000001d14167221 */ /* 0x000fc60000000100 */
[----:B------:R-:W-:Y:S01]  /*0900*/  FFMA R23, R26, R27, R17 ;  /* 0x0000001b1a177223 */ /* 0x000fe20000000011 */
[----:B------:R-:W-:Y:S01]  /*0910*/  FFMA.SAT R26, R22, R19, 0.5 ;  /* 0x3f000000161a7423 */ /* 0x000fe20000002013 */
[----:B------:R-:W0:Y:S03]  /*0920*/  LDS R27, [R5+-0x40] ;  /* 0xffffc000051b7984 */ /* 0x000e260000000800 */
[----:B------:R-:W-:-:S04]  /*0930*/  FFMA.RM R17, R26, R7, 12582913 ;  /* 0x4b4000011a117423 */ /* 0x000fc80000004007 */
[C---:B------:R-:W-:Y:S01]  /*0940*/  FADD R25, R17.reuse, -12583039 ;  /* 0xcb40007f11197421 */ /* 0x040fe20000000000 */
[----:B------:R-:W-:Y:S02]  /*0950*/  SHF.L.U32 R26, R17, 0x17, RZ ;  /* 0x00000017111a7819 */ /* 0x000fe400000006ff */
[----:B------:R-:W1:Y:S01]  /*0960*/  LDS R17, [R5] ;  /* 0x0000000005117984 */ /* 0x000e620000000800 */
[----:B------:R-:W-:-:S04]  /*0970*/  FFMA R25, R22, 1.4426950216293334961, -R25 ;  /* 0x3fb8aa3b16197823 */ /* 0x000fc80000000819 */
[----:B------:R-:W-:Y:S02]  /*0980*/  FFMA R21, R22, 1.925963033500011079e-08, R25 ;  /* 0x32a5706016157823 */ /* 0x000fe40000000019 */
[----:B------:R-:W2:Y:S04]  /*0990*/  LDS R22, [R4+-0x40] ;  /* 0xffffc00004167984 */ /* 0x000ea80000000800 */
[----:B------:R3:W4:Y:S01]  /*09a0*/  LDS R25, [R2+0x40] ;  /* 0x0000400002197984 */ /* 0x0007220000000800 */
[----:B------:R-:W5:Y:S01]  /*09b0*/  MUFU.EX2 R21, R21 ;  /* 0x0000001500157308 */ /* 0x000f620000000800 */
[----:B---3--:R-:W-:Y:S01]  /*09c0*/  IADD3 R2, PT, PT, R2, 0x100, RZ ;  /* 0x0000010002027810 */ /* 0x008fe20007ffe0ff */
[----:B-----5:R-:W-:Y:S01]  /*09d0*/  FMUL R26, R26, R21 ;  /* 0x000000151a1a7220 */ /* 0x020fe20000400000 */
[----:B0-----:R-:W-:-:S03]  /*09e0*/  FMUL R24, R27, R24 ;  /* 0x000000181b187220 */ /* 0x001fc60000400000 */
[----:B-1----:R-:W-:Y:S01]  /*09f0*/  FMUL R26, R17, R26 ;  /* 0x0000001a111a7220 */ /* 0x002fe20000400000 */
[----:B--2---:R-:W-:Y:S02]  /*0a00*/  FFMA R23, R24, R22, R23 ;  /* 0x0000001618177223 */ /* 0x004fe40000000017 */
[----:B------:R-:W0:Y:S01]  /*0a10*/  LDS R24, [R4] ;  /* 0x0000000004187984 */ /* 0x000e220000000800 */
[----:B----4-:R-:W-:-:S04]  /*0a20*/  FADD R22, -R20, R25 ;  /* 0x0000001914167221 */ /* 0x010fc80000000100 */
[----:B------:R-:W-:Y:S02]  /*0a30*/  FFMA.SAT R28, R22, R19, 0.5 ;  /* 0x3f000000161c7423 */ /* 0x000fe40000002013 */
[----:B------:R1:W2:Y:S02]  /*0a40*/  LDS R19, [R5+0x40] ;  /* 0x0000400005137984 */ /* 0x0002a40000000800 */
[----:B------:R-:W-:Y:S02]  /*0a50*/  FFMA.RM R28, R28, R7, 12582913 ;  /* 0x4b4000011c1c7423 */ /* 0x000fe40000004007 */
[----:B------:R3:W4:Y:S02]  /*0a60*/  LDS R7, [R4+0x40] ;  /* 0x0000400004077984 */ /* 0x0007240000000800 */
[C---:B------:R-:W-:Y:S01]  /*0a70*/  FADD R21, R28.reuse, -12583039 ;  /* 0xcb40007f1c157421 */ /* 0x040fe20000000000 */
[----:B------:R-:W-:Y:S02]  /*0a80*/  SHF.L.U32 R28, R28, 0x17, RZ ;  /* 0x000000171c1c7819 */ /* 0x000fe400000006ff */
[----:B-1----:R-:W-:Y:S01]  /*0a90*/  IADD3 R5, PT, PT, R5, 0x100, RZ ;  /* 0x0000010005057810 */ /* 0x002fe20007ffe0ff */
[----:B------:R-:W-:Y:S01]  /*0aa0*/  FFMA R21, R22, 1.4426950216293334961, -R21 ;  /* 0x3fb8aa3b16157823 */ /* 0x000fe20000000815 */
[----:B---3--:R-:W-:-:S03]  /*0ab0*/  IADD3 R4, PT, PT, R4, 0x100, RZ ;  /* 0x0000010004047810 */ /* 0x008fc60007ffe0ff */
[----:B------:R-:W-:-:S06]  /*0ac0*/  FFMA R21, R22, 1.925963033500011079e-08, R21 ;  /* 0x32a5706016157823 */ /* 0x000fcc0000000015 */
[----:B------:R-:W1:Y:S01]  /*0ad0*/  MUFU.EX2 R21, R21 ;  /* 0x0000001500157308 */ /* 0x000e620000000800 */
[----:B0-----:R-:W-:Y:S01]  /*0ae0*/  FFMA R24, R26, R24, R23 ;  /* 0x000000181a187223 */ /* 0x001fe20000000017 */
[----:B-1----:R-:W-:-:S04]  /*0af0*/  FMUL R28, R28, R21 ;  /* 0x000000151c1c7220 */ /* 0x002fc80000400000 */
[----:B--2---:R-:W-:-:S04]  /*0b00*/  FMUL R19, R19, R28 ;  /* 0x0000001c13137220 */ /* 0x004fc80000400000 */
[----:B----4-:R-:W-:Y:S01]  /*0b10*/  FFMA R17, R19, R7, R24 ;  /* 0x0000000713117223 */ /* 0x010fe20000000018 */
[----:B------:R-:W-:Y:S06]  /*0b20*/  @P1 BRA `(.L_x_4) ;  /* 0xfffffff800fc1947 */ /* 0x000fec000383ffff */
.L_x_3:
[----:B------:R-:W-:Y:S05]  /*0b30*/  BSYNC.RECONVERGENT B1 ;  /* 0x0000000000017941 */ /* 0x000fea0003800200 */
.L_x_2:
[----:B------:R-:W-:Y:S05]  /*0b40*/  @!P0 BRA `(.L_x_1) ;  /* 0x0000000400008947 */ /* 0x000fea0003800000 */
[C---:B------:R-:W-:Y:S01]  /*0b50*/  IADD3 R2, PT, PT, -R0.reuse, RZ, RZ ;  /* 0x000000ff00027210 */ /* 0x040fe20007ffe1ff */
[----:B------:R-:W-:Y:S01]  /*0b60*/  BSSY.RECONVERGENT B1, `(.L_x_5) ;  /* 0x0000029000017945 */ /* 0x000fe20003800200 */
[----:B------:R-:W-:Y:S02]  /*0b70*/  LOP3.LUT R3, R0, 0x1, RZ, 0xc0, !PT ;  /* 0x0000000100037812 */ /* 0x000fe400078ec0ff */
[----:B------:R-:W-:Y:S02]  /*0b80*/  LOP3.LUT R2, R2, 0x3, RZ, 0xc0, !PT ;  /* 0x0000000302027812 */ /* 0x000fe400078ec0ff */
[----:B------:R-:W-:Y:S02]  /*0b90*/  ISETP.NE.U32.AND P1, PT, R3, 0x1, PT ;  /* 0x000000010300780c */ /* 0x000fe40003f25070 */
[----:B------:R-:W-:-:S13]  /*0ba0*/  ISETP.NE.AND P0, PT, R2, 0x1, PT ;  /* 0x000000010200780c */ /* 0x000fda0003f05270 */
[----:B------:R-:W-:Y:S05]  /*0bb0*/  @!P0 BRA `(.L_x_6) ;  /* 0x00000000008c8947 */ /* 0x000fea0003800000 */
[----:B------:R-:W-:Y:S01]  /*0bc0*/  LEA R3, R6, R10, 0x6 ;  /* 0x0000000a06037211 */ /* 0x000fe200078e30ff */
[----:B------:R-:W-:Y:S02]  /*0bd0*/  HFMA2 R22, -RZ, RZ, 0.96630859375, -0.0022525787353515625 ;  /* 0x3bbb989dff167431 */ /* 0x000fe400000001ff */
[----:B------:R-:W-:Y:S01]  /*0be0*/  IMAD R23, R0, -0x3c, R9 ;  /* 0xffffffc400177824 */ /* 0x000fe200078e0209 */
[----:B------:R-:W-:Y:S01]  /*0bf0*/  MOV R5, 0x437c0000 ;  /* 0x437c000000057802 */ /* 0x000fe20000000f00 */
[----:B------:R-:W1:Y:S01]  /*0c00*/  LDS R21, [R3] ;  /* 0x0000000003157984 */ /* 0x000e620000000800 */
[C---:B------:R-:W-:Y:S02]  /*0c10*/  LEA R25, R6.reuse, R13, 0x6 ;  /* 0x0000000d06197211 */ /* 0x040fe400078e30ff */
[C---:B------:R-:W-:Y:S01]  /*0c20*/  LEA R23, R6.reuse, R23, 0x6 ;  /* 0x0000001706177211 */ /* 0x040fe200078e30ff */
[----:B------:R-:W0:Y:S01]  /*0c30*/  LDS R7, [R3+0x40] ;  /* 0x0000400003077984 */ /* 0x000e220000000800 */
[----:B------:R-:W-:-:S03]  /*0c40*/  IADD3 R6, PT, PT, R6, 0x2, RZ ;  /* 0x0000000206067810 */ /* 0x000fc60007ffe0ff */
[----:B------:R-:W2:Y:S04]  /*0c50*/  LDS R2, [R23] ;  /* 0x0000000017027984 */ /* 0x000ea80000000800 */
[----:B------:R-:W-:Y:S04]  /*0c60*/  LDS R3, [R23+0x40] ;  /* 0x0000400017037984 */ /* 0x000fe80000000800 */
[----:B------:R-:W3:Y:S01]  /*0c70*/  LDS R4, [R25] ;  /* 0x0000000019047984 */ /* 0x000ee20000000800 */
[----:B-1----:R-:W-:-:S04]  /*0c80*/  FADD R21, -R20, R21 ;  /* 0x0000001514157221 */ /* 0x002fc80000000100 */
[----:B------:R-:W-:Y:S01]  /*0c90*/  FFMA.SAT R19, R21, R22, 0.5 ;  /* 0x3f00000015137423 */ /* 0x000fe20000002016 */
[----:B0-----:R-:W-:-:S03]  /*0ca0*/  FADD R7, -R20, R7 ;  /* 0x0000000714077221 */ /* 0x001fc60000000100 */
[----:B------:R-:W-:Y:S01]  /*0cb0*/  FFMA.RM R19, R19, R5, 12582913 ;  /* 0x4b40000113137423 */ /* 0x000fe20000004005 */
[----:B------:R-:W-:-:S03]  /*0cc0*/  FFMA.SAT R22, R7, R22, 0.5 ;  /* 0x3f00000007167423 */ /* 0x000fc60000002016 */
[C---:B------:R-:W-:Y:S01]  /*0cd0*/  FADD R24, R19.reuse, -12583039 ;  /* 0xcb40007f13187421 */ /* 0x040fe20000000000 */
[----:B------:R-:W-:Y:S01]  /*0ce0*/  FFMA.RM R22, R22, R5, 12582913 ;  /* 0x4b40000116167423 */ /* 0x000fe20000004005 */
[----:B------:R-:W-:Y:S01]  /*0cf0*/  SHF.L.U32 R19, R19, 0x17, RZ ;  /* 0x0000001713137819 */ /* 0x000fe200000006ff */
[----:B------:R-:W0:Y:S01]  /*0d00*/  LDS R5, [R25+0x40] ;  /* 0x0000400019057984 */ /* 0x000e220000000800 */
[C---:B------:R-:W-:Y:S01]  /*0d10*/  FFMA R24, R21.reuse, 1.4426950216293334961, -R24 ;  /* 0x3fb8aa3b15187823 */ /* 0x040fe20000000818 */
[C---:B------:R-:W-:Y:S01]  /*0d20*/  FADD R26, R22.reuse, -12583039 ;  /* 0xcb40007f161a7421 */ /* 0x040fe20000000000 */
[----:B------:R-:W-:Y:S02]  /*0d30*/  SHF.L.U32 R22, R22, 0x17, RZ ;  /* 0x0000001716167819 */ /* 0x000fe400000006ff */
[----:B------:R-:W-:Y:S01]  /*0d40*/  FFMA R24, R21, 1.925963033500011079e-08, R24 ;  /* 0x32a5706015187823 */ /* 0x000fe20000000018 */
[----:B------:R-:W-:-:S04]  /*0d50*/  FFMA R26, R7, 1.4426950216293334961, -R26 ;  /* 0x3fb8aa3b071a7823 */ /* 0x000fc8000000081a */
[----:B------:R-:W-:Y:S01]  /*0d60*/  FFMA R26, R7, 1.925963033500011079e-08, R26 ;  /* 0x32a57060071a7823 */ /* 0x000fe2000000001a */
[----:B------:R-:W1:Y:S08]  /*0d70*/  MUFU.EX2 R24, R24 ;  /* 0x0000001800187308 */ /* 0x000e700000000800 */
[----:B------:R-:W4:Y:S01]  /*0d80*/  MUFU.EX2 R7, R26 ;  /* 0x0000001a00077308 */ /* 0x000f220000000800 */
[----:B-1----:R-:W-:-:S04]  /*0d90*/  FMUL R19, R19, R24 ;  /* 0x0000001813137220 */ /* 0x002fc80000400000 */
[----:B--2---:R-:W-:Y:S01]  /*0da0*/  FMUL R2, R2, R19 ;  /* 0x0000001302027220 */ /* 0x004fe20000400000 */
[----:B----4-:R-:W-:-:S03]  /*0db0*/  FMUL R22, R22, R7 ;  /* 0x0000000716167220 */ /* 0x010fc60000400000 */
[----:B---3--:R-:W-:Y:S01]  /*0dc0*/  FFMA R2, R2, R4, R17 ;  /* 0x0000000402027223 */ /* 0x008fe20000000011 */
[----:B------:R-:W-:-:S04]  /*0dd0*/  FMUL R3, R3, R22 ;  /* 0x0000001603037220 */ /* 0x000fc80000400000 */
[----:B0-----:R-:W-:-:S07]  /*0de0*/  FFMA R17, R3, R5, R2 ;  /* 0x0000000503117223 */ /* 0x001fce0000000002 */
.L_x_6:
[----:B------:R-:W-:Y:S05]  /*0df0*/  BSYNC.RECONVERGENT B1 ;  /* 0x0000000000017941 */ /* 0x000fea0003800200 */
.L_x_5:
[----:B------:R-:W-:Y:S05]  /*0e00*/  @P1 BRA `(.L_x_1) ;  /* 0x0000000000501947 */ /* 0x000fea0003800000 */
[----:B------:R-:W-:Y:S01]  /*0e10*/  LEA R3, R6, R10, 0x6 ;  /* 0x0000000a06037211 */ /* 0x000fe200078e30ff */
[----:B------:R-:W-:Y:S02]  /*0e20*/  IMAD R7, R0, -0x3c, R9 ;  /* 0xffffffc400077824 */ /* 0x000fe400078e0209 */
[----:B------:R-:W-:Y:S01]  /*0e30*/  HFMA2 R5, -RZ, RZ, 0.96630859375, -0.0022525787353515625 ;  /* 0x3bbb989dff057431 */ /* 0x000fe200000001ff */
[----:B------:R-:W-:Y:S02]  /*0e40*/  MOV R22, 0x437c0000 ;  /* 0x437c000000167802 */ /* 0x000fe40000000f00 */
[----:B------:R-:W1:Y:S01]  /*0e50*/  LDS R3, [R3] ;  /* 0x0000000003037984 */ /* 0x000e620000000800 */
[C---:B------:R-:W-:Y:S02]  /*0e60*/  LEA R2, R6.reuse, R7, 0x6 ;  /* 0x0000000706027211 */ /* 0x040fe400078e30ff */
[----:B------:R-:W-:-:S04]  /*0e70*/  LEA R6, R6, R13, 0x6 ;  /* 0x0000000d06067211 */ /* 0x000fc800078e30ff */
[----:B------:R-:W0:Y:S04]  /*0e80*/  LDS R2, [R2] ;  /* 0x0000000002027984 */ /* 0x000e280000000800 */
[----:B------:R-:W2:Y:S01]  /*0e90*/  LDS R6, [R6] ;  /* 0x0000000006067984 */ /* 0x000ea20000000800 */
[----:B-1----:R-:W-:-:S04]  /*0ea0*/  FADD R4, -R20, R3 ;  /* 0x0000000314047221 */ /* 0x002fc80000000100 */
[----:B------:R-:W-:-:S04]  /*0eb0*/  FFMA.SAT R5, R4, R5, 0.5 ;  /* 0x3f00000004057423 */ /* 0x000fc80000002005 */
[----:B------:R-:W-:-:S04]  /*0ec0*/  FFMA.RM R5, R5, R22, 12582913 ;  /* 0x4b40000105057423 */ /* 0x000fc80000004016 */
[C---:B------:R-:W-:Y:S01]  /*0ed0*/  FADD R3, R5.reuse, -12583039 ;  /* 0xcb40007f05037421 */ /* 0x040fe20000000000 */
[----:B------:R-:W-:-:S03]  /*0ee0*/  SHF.L.U32 R5, R5, 0x17, RZ ;  /* 0x0000001705057819 */ /* 0x000fc600000006ff */
[----:B------:R-:W-:-:S04]  /*0ef0*/  FFMA R3, R4, 1.4426950216293334961, -R3 ;  /* 0x3fb8aa3b04037823 */ /* 0x000fc80000000803 */
[----:B------:R-:W-:-:S04]  /*0f00*/  FFMA R3, R4, 1.925963033500011079e-08, R3 ;  /* 0x32a5706004037823 */ /* 0x000fc80000000003 */
[----:B------:R-:W1:Y:S02]  /*0f10*/  MUFU.EX2 R4, R3 ;  /* 0x0000000300047308 */ /* 0x000e640000000800 */
[----:B-1----:R-:W-:-:S04]  /*0f20*/  FMUL R5, R5, R4 ;  /* 0x0000000405057220 */ /* 0x002fc80000400000 */
[----:B0-----:R-:W-:-:S04]  /*0f30*/  FMUL R4, R2, R5 ;  /* 0x0000000502047220 */ /* 0x001fc80000400000 */
[----:B--2---:R-:W-:-:S07]  /*0f40*/  FFMA R17, R4, R6, R17 ;  /* 0x0000000604117223 */ /* 0x004fce0000000011 */
.L_x_1:
[----:B------:R-:W-:Y:S05]  /*0f50*/  BSYNC.RECONVERGENT B0 ;  /* 0x0000000000007941 */ /* 0x000fea0003800200 */
.L_x_0:
[----:B------:R-:W-:Y:S01]  /*0f60*/  ISETP.GE.U32.AND P0, PT, R18, 0x30, PT ;  /* 0x000000301200780c */ /* 0x000fe20003f06070 */
[----:B------:R-:W-:Y:S01]  /*0f70*/  BSSY.RECONVERGENT B0, `(.L_x_7) ;  /* 0x0000046000007945 */ /* 0x000fe20003800200 */
[----:B------:R-:W-:Y:S01]  /*0f80*/  HFMA2 R19, -RZ, RZ, 0, 0 ;  /* 0x00000000ff137431 */ /* 0x000fe200000001ff */
[----:B0-----:R-:W-:-:S10]  /*0f90*/  MOV R4, RZ ;  /* 0x000000ff00047202 */ /* 0x001fd40000000f00 */
[----:B------:R-:W-:Y:S05]  /*0fa0*/  @!P0 BRA `(.L_x_8) ;  /* 0x0000000400088947 */ /* 0x000fea0003800000 */
[----:B------:R-:W-:Y:S01]  /*0fb0*/  BSSY.RECONVERGENT B1, `(.L_x_9) ;  /* 0x0000040000017945 */ /* 0x000fe20003800200 */
[----:B------:R-:W-:Y:S02]  /*0fc0*/  MOV R19, RZ ;  /* 0x000000ff00137202 */ /* 0x000fe40000000f00 */
[----:B------:R-:W-:-:S07]  /*0fd0*/  MOV R2, RZ ;  /* 0x000000ff00027202 */ /* 0x000fce0000000f00 */
.L_x_10:
[----:B------:R-:W-:Y:S01]  /*0fe0*/  LEA R25, R2, R10, 0x6 ;  /* 0x0000000a02197211 */ /* 0x000fe200078e30ff */
[----:B------:R-:W-:-:S04]  /*0ff0*/  HFMA2 R21, -RZ, RZ, 0.96630859375, -0.0022525787353515625 ;  /* 0x3bbb989dff157431 */ /* 0x000fc800000001ff */
[----:B------:R-:W1:Y:S04]  /*1000*/  LDS R3, [R25] ;  /* 0x0000000019037984 */ /* 0x000e680000000800 */
[----:B------:R-:W0:Y:S04]  /*1010*/  LDS R5, [R25+0x40] ;  /* 0x0000400019057984 */ /* 0x000e280000000800 */
[----:B------:R-:W2:Y:S01]  /*1020*/  LDS R29, [R25+0x80] ;  /* 0x00008000191d7984 */ /* 0x000ea20000000800 */
[----:B-1----:R-:W-:Y:S01]  /*1030*/  FADD R4, R20, -R3 ;  /* 0x8000000314047221 */ /* 0x002fe20000000000 */
[----:B------:R-:W-:-:S03]  /*1040*/  MOV R3, 0x437c0000 ;  /* 0x437c000000037802 */ /* 0x000fc60000000f00 */
[----:B------:R-:W-:Y:S01]  /*1050*/  FFMA.SAT R22, R4, R21, 0.5 ;  /* 0x3f00000004167423 */ /* 0x000fe20000002015 */
[----:B0-----:R-:W-:-:S03]  /*1060*/  FADD R26, R20, -R5 ;  /* 0x80000005141a7221 */ /* 0x001fc60000000000 */
[----:B------:R-:W-:Y:S01]  /*1070*/  FFMA.RM R22, R22, R3, 12582913 ;  /* 0x4b40000116167423 */ /* 0x000fe20000004003 */
[----:B------:R-:W-:Y:S01]  /*1080*/  FFMA.SAT R6, R26, R21, 0.5 ;  /* 0x3f0000001a067423 */ /* 0x000fe20000002015 */
[----:B--2---:R-:W-:Y:S02]  /*1090*/  FADD R28, R20, -R29 ;  /* 0x8000001d141c7221 */ /* 0x004fe40000000000 */
[----:B------:R-:W-:Y:S01]  /*10a0*/  FADD R5, R22, -12583039 ;  /* 0xcb40007f16057421 */ /* 0x000fe20000000000 */
[----:B------:R-:W-:Y:S01]  /*10b0*/  FFMA.RM R23, R6, R3, 12582913 ;  /* 0x4b40000106177423 */ /* 0x000fe20000004003 */
[----:B------:R-:W-:Y:S02]  /*10c0*/  SHF.L.U32 R22, R22, 0x17, RZ ;  /* 0x0000001716167819 */ /* 0x000fe400000006ff */
[----:B------:R-:W-:Y:S01]  /*10d0*/  FFMA R7, R4, 1.4426950216293334961, -R5 ;  /* 0x3fb8aa3b04077823 */ /* 0x000fe20000000805 */
[----:B------:R-:W-:Y:S01]  /*10e0*/  LEA R5, R2, R9, 0x2 ;  /* 0x0000000902057211 */ /* 0x000fe200078e10ff */
[C---:B------:R-:W-:Y:S01]  /*10f0*/  FADD R27, R23.reuse, -12583039 ;  /* 0xcb40007f171b7421 */ /* 0x040fe20000000000 */
[----:B------:R-:W-:Y:S01]  /*1100*/  SHF.L.U32 R23, R23, 0x17, RZ ;  /* 0x0000001717177819 */ /* 0x000fe200000006ff */
[----:B------:R-:W-:-:S02]  /*1110*/  FFMA R24, R4, 1.925963033500011079e-08, R7 ;  /* 0x32a5706004187823 */ /* 0x000fc40000000007 */
[C---:B------:R-:W-:Y:S01]  /*1120*/  FFMA R27, R26.reuse, 1.4426950216293334961, -R27 ;  /* 0x3fb8aa3b1a1b7823 */ /* 0x040fe2000000081b */
[----:B------:R-:W0:Y:S03]  /*1130*/  LDS.128 R4, [R5] ;  /* 0x0000000005047984 */ /* 0x000e260000000c00 */
[----:B------:R-:W-:Y:S02]  /*1140*/  FFMA R26, R26, 1.925963033500011079e-08, R27 ;  /* 0x32a570601a1a7823 */ /* 0x000fe4000000001b */
[----:B------:R-:W1:Y:S08]  /*1150*/  MUFU.EX2 R27, R24 ;  /* 0x00000018001b7308 */ /* 0x000e700000000800 */
[----:B------:R-:W2:Y:S01]  /*1160*/  MUFU.EX2 R26, R26 ;  /* 0x0000001a001a7308 */ /* 0x000ea20000000800 */
[----:B-1----:R-:W-:Y:S01]  /*1170*/  FMUL R27, R22, R27 ;  /* 0x0000001b161b7220 */ /* 0x002fe20000400000 */
[----:B------:R-:W-:-:S02]  /*1180*/  LEA R22, R2, R15, 0x6 ;  /* 0x0000000f02167211 */ /* 0x000fc400078e30ff */
[----:B------:R-:W-:-:S04]  /*1190*/  IADD3 R2, PT, PT, R2, 0x4, RZ ;  /* 0x0000000402027810 */ /* 0x000fc80007ffe0ff */
[----:B------:R-:W-:Y:S01]  /*11a0*/  ISETP.NE.AND P0, PT, R2, R8, PT ;  /* 0x000000080200720c */ /* 0x000fe20003f05270 */
[----:B--2---:R-:W-:Y:S01]  /*11b0*/  FMUL R24, R23, R26 ;  /* 0x0000001a17187220 */ /* 0x004fe20000400000 */
[----:B0-----:R-:W-:-:S03]  /*11c0*/  FMUL R4, R4, R27 ;  /* 0x0000001b04047220 */ /* 0x001fc60000400000 */
[----:B------:R-:W-:Y:S01]  /*11d0*/  FMUL R24, R24, R5 ;  /* 0x0000000518187220 */ /* 0x000fe20000400000 */
[----:B------:R-:W0:Y:S02]  /*11e0*/  LDS R27, [R22] ;  /* 0x00000000161b7984 */ /* 0x000e240000000800 */
[----:B0-----:R-:W-:Y:S01]  /*11f0*/  FFMA R19, R4, R27, R19 ;  /* 0x0000001b04137223 */ /* 0x001fe20000000013 */
[----:B------:R-:W-:Y:S01]  /*1200*/  FFMA.SAT R4, R28, R21, 0.5 ;  /* 0x3f0000001c047423 */ /* 0x000fe20000002015 */
[----:B------:R-:W0:Y:S03]  /*1210*/  LDS R27, [R25+0xc0] ;  /* 0x0000c000191b7984 */ /* 0x000e260000000800 */
[----:B------:R-:W-:-:S04]  /*1220*/  FFMA.RM R4, R4, R3, 12582913 ;  /* 0x4b40000104047423 */ /* 0x000fc80000004003 */
[C---:B------:R-:W-:Y:S01]  /*1230*/  FADD R5, R4.reuse, -12583039 ;  /* 0xcb40007f04057421 */ /* 0x040fe20000000000 */
[----:B------:R-:W-:-:S03]  /*1240*/  SHF.L.U32 R4, R4, 0x17, RZ ;  /* 0x0000001704047819 */ /* 0x000fc600000006ff */
[C---:B------:R-:W-:Y:S02]  /*1250*/  FFMA R23, R28.reuse, 1.4426950216293334961, -R5 ;  /* 0x3fb8aa3b1c177823 */ /* 0x040fe40000000805 */
[----:B------:R-:W1:Y:S02]  /*1260*/  LDS R5, [R22+0x40] ;  /* 0x0000400016057984 */ /* 0x000e640000000800 */
[----:B------:R-:W-:-:S04]  /*1270*/  FFMA R28, R28, 1.925963033500011079e-08, R23 ;  /* 0x32a570601c1c7823 */ /* 0x000fc80000000017 */
[----:B------:R-:W2:Y:S02]  /*1280*/  MUFU.EX2 R29, R28 ;  /* 0x0000001c001d7308 */ /* 0x000ea40000000800 */
[----:B--2---:R-:W-:Y:S01]  /*1290*/  FMUL R29, R4, R29 ;  /* 0x0000001d041d7220 */ /* 0x004fe20000400000 */
[----:B0-----:R-:W-:-:S03]  /*12a0*/  FADD R27, R20, -R27 ;  /* 0x8000001b141b7221 */ /* 0x001fc60000000000 */
[----:B------:R-:W-:Y:S01]  /*12b0*/  FMUL R29, R29, R6 ;  /* 0x000000061d1d7220 */ /* 0x000fe20000400000 */
[----:B------:R-:W-:Y:S02]  /*12c0*/  FFMA.SAT R26, R27, R21, 0.5 ;  /* 0x3f0000001b1a7423 */ /* 0x000fe40000002015 */
[----:B------:R-:W0:Y:S02]  /*12d0*/  LDS R21, [R22+0x80] ;  /* 0x0000800016157984 */ /* 0x000e240000000800 */
[----:B------:R-:W-:Y:S02]  /*12e0*/  FFMA.RM R23, R26, R3, 12582913 ;  /* 0x4b4000011a177423 */ /* 0x000fe40000004003 */
[----:B------:R-:W2:Y:S02]  /*12f0*/  LDS R3, [R22+0xc0] ;  /* 0x0000c00016037984 */ /* 0x000ea40000000800 */
[C---:B------:R-:W-:Y:S01]  /*1300*/  FADD R26, R23.reuse, -12583039 ;  /* 0xcb40007f171a7421 */ /* 0x040fe20000000000 */
[----:B------:R-:W-:Y:S01]  /*1310*/  SHF.L.U32 R4, R23, 0x17, RZ ;  /* 0x0000001717047819 */ /* 0x000fe200000006ff */
[----:B-1----:R-:W-:-:S02]  /*1320*/  FFMA R24, R24, R5, R19 ;  /* 0x0000000518187223 */ /* 0x002fc40000000013 */
[----:B------:R-:W-:-:S04]  /*1330*/  FFMA R26, R27, 1.4426950216293334961, -R26 ;  /* 0x3fb8aa3b1b1a7823 */ /* 0x000fc8000000081a */
[----:B------:R-:W-:-:S06]  /*1340*/  FFMA R25, R27, 1.925963033500011079e-08, R26 ;  /* 0x32a570601b197823 */ /* 0x000fcc000000001a */
[----:B------:R-:W1:Y:S02]  /*1350*/  MUFU.EX2 R25, R25 ;  /* 0x0000001900197308 */ /* 0x000e640000000800 */
[----:B-1----:R-:W-:Y:S01]  /*1360*/  FMUL R4, R4, R25 ;  /* 0x0000001904047220 */ /* 0x002fe20000400000 */
[----:B0-----:R-:W-:-:S03]  /*1370*/  FFMA R24, R29, R21, R24 ;  /* 0x000000151d187223 */ /* 0x001fc60000000018 */
[----:B------:R-:W-:-:S04]  /*1380*/  FMUL R7, R4, R7 ;  /* 0x0000000704077220 */ /* 0x000fc80000400000 */
[----:B--2---:R-:W-:Y:S01]  /*1390*/  FFMA R19, R7, R3, R24 ;  /* 0x0000000307137223 */ /* 0x004fe20000000018 */
[----:B------:R-:W-:Y:S06]  /*13a0*/  @P0 BRA `(.L_x_10) ;  /* 0xfffffffc000c0947 */ /* 0x000fec000383ffff */
[----:B------:R-:W-:Y:S05]  /*13b0*/  BSYNC.RECONVERGENT B1 ;  /* 0x0000000000017941 */ /* 0x000fea0003800200 */
.L_x_9:
[----:B------:R-:W-:-:S07]  /*13c0*/  MOV R4, R8 ;  /* 0x0000000800047202 */ /* 0x000fce0000000f00 */
.L_x_8:
[----:B------:R-:W-:Y:S05]  /*13d0*/  BSYNC.RECONVERGENT B0 ;  /* 0x0000000000007941 */ /* 0x000fea0003800200 */
.L_x_7:
[----:B------:R-:W-:Y:S01]  /*13e0*/  IADD3 R2, PT, PT, R0, 0x1, RZ ;  /* 0x0000000100027810 */ /* 0x000fe20007ffe0ff */
[----:B------:R-:W-:Y:S03]  /*13f0*/  BSSY.RECONVERGENT B0, `(.L_x_11) ;  /* 0x000003e000007945 */ /* 0x000fe60003800200 */
[----:B------:R-:W-:-:S13]  /*1400*/  LOP3.LUT P0, RZ, R2, 0x3, RZ, 0xc0, !PT ;  /* 0x0000000302ff7812 */ /* 0x000fda000780c0ff */
[----:B------:R-:W-:Y:S05]  /*1410*/  @!P0 BRA `(.L_x_12) ;  /* 0x0000000000ec8947 */ /* 0x000fea0003800000 */
[C---:B------:R-:W-:Y:S01]  /*1420*/  LOP3.LUT P1, RZ, R18.reuse, 0x30, RZ, 0xc0, !PT ;  /* 0x0000003012ff7812 */ /* 0x040fe2000782c0ff */
[----:B------:R-:W-:Y:S01]  /*1430*/  BSSY.RECONVERGENT B1, `(.L_x_13) ;  /* 0x0000025000017945 */ /* 0x000fe20003800200 */
[----:B------:R-:W-:-:S11]  /*1440*/  LOP3.LUT P0, RZ, R18, 0x10, RZ, 0xc0, !PT ;  /* 0x0000001012ff7812 */ /* 0x000fd6000780c0ff */
[----:B------:R-:W-:Y:S05]  /*1450*/  @!P1 BRA `(.L_x_14) ;  /* 0x0000000000889947 */ /* 0x000fea0003800000 */
[C---:B------:R-:W-:Y:S01]  /*1460*/  LEA R5, R4.reuse, R10, 0x6 ;  /* 0x0000000a04057211 */ /* 0x040fe200078e30ff */
[----:B------:R-:W-:Y:S01]  /*1470*/  HFMA2 R22, -RZ, RZ, 0.96630859375, -0.0022525787353515625 ;  /* 0x3bbb989dff167431 */ /* 0x000fe200000001ff */
[C---:B------:R-:W-:Y:S01]  /*1480*/  LEA R2, R4.reuse, R9, 0x2 ;  /* 0x0000000904027211 */ /* 0x040fe200078e10ff */
[----:B------:R-:W-:Y:S01]  /*1490*/  HFMA2 R6, -RZ, RZ, 3.7421875, 0 ;  /* 0x437c0000ff067431 */ /* 0x000fe200000001ff */
[----:B------:R-:W-:Y:S01]  /*14a0*/  MOV R24, 0x3bbb989d ;  /* 0x3bbb989d00187802 */ /* 0x000fe20000000f00 */
[----:B------:R-:W1:Y:S01]  /*14b0*/  LDS R21, [R5] ;  /* 0x0000000005157984 */ /* 0x000e620000000800 */
[C---:B------:R-:W-:Y:S02]  /*14c0*/  LEA R25, R4.reuse, R15, 0x6 ;  /* 0x0000000f04197211 */ /* 0x040fe400078e30ff */
[----:B------:R-:W-:Y:S01]  /*14d0*/  IADD3 R4, PT, PT, R4, 0x2, RZ ;  /* 0x0000000204047810 */ /* 0x000fe20007ffe0ff */
[----:B------:R-:W0:Y:S04]  /*14e0*/  LDS R7, [R5+0x40] ;  /* 0x0000400005077984 */ /* 0x000e280000000800 */
[----:B------:R-:W2:Y:S04]  /*14f0*/  LDS.64 R2, [R2] ;  /* 0x0000000002027984 */ /* 0x000ea80000000a00 */
[----:B------:R-:W-:Y:S01]  /*1500*/  LDS R5, [R25+0x40] ;  /* 0x0000400019057984 */ /* 0x000fe20000000800 */
[C---:B-1----:R-:W-:Y:S01]  /*1510*/  FADD R21, R20.reuse, -R21 ;  /* 0x8000001514157221 */ /* 0x042fe20000000000 */
[----:B0-----:R-:W-:-:S03]  /*1520*/  FADD R7, R20, -R7 ;  /* 0x8000000714077221 */ /* 0x001fc60000000000 */
[----:B------:R-:W-:Y:S01]  /*1530*/  FFMA.SAT R22, R21, R22, 0.5 ;  /* 0x3f00000015167423 */ /* 0x000fe20000002016 */
[----:B------:R-:W-:-:S03]  /*1540*/  FFMA.SAT R23, R7, R24, 0.5 ;  /* 0x3f00000007177423 */ /* 0x000fc60000002018 */
[-C--:B------:R-:W-:Y:S01]  /*1550*/  FFMA.RM R22, R22, R6.reuse, 12582913 ;  /* 0x4b40000116167423 */ /* 0x080fe20000004006 */
[----:B------:R-:W-:-:S03]  /*1560*/  FFMA.RM R23, R23, R6, 12582913 ;  /* 0x4b40000117177423 */ /* 0x000fc60000004006 */
[C---:B------:R-:W-:Y:S01]  /*1570*/  FADD R24, R22.reuse, -12583039 ;  /* 0xcb40007f16187421 */ /* 0x040fe20000000000 */
[----:B------:R-:W0:Y:S01]  /*1580*/  LDS R6, [R25] ;  /* 0x0000000019067984 */ /* 0x000e220000000800 */
[----:B------:R-:W-:Y:S01]  /*1590*/  SHF.L.U32 R22, R22, 0x17, RZ ;  /* 0x0000001716167819 */ /* 0x000fe200000006ff */
[----:B------:R-:W-:Y:S01]  /*15a0*/  FADD R26, R23, -12583039 ;  /* 0xcb40007f171a7421 */ /* 0x000fe20000000000 */
[----:B------:R-:W-:Y:S01]  /*15b0*/  FFMA R24, R21, 1.4426950216293334961, -R24 ;  /* 0x3fb8aa3b15187823 */ /* 0x000fe20000000818 */
[----:B------:R-:W-:Y:S02]  /*15c0*/  SHF.L.U32 R23, R23, 0x17, RZ ;  /* 0x0000001717177819 */ /* 0x000fe400000006ff */
[----:B------:R-:W-:Y:S01]  /*15d0*/  FFMA R26, R7, 1.4426950216293334961, -R26 ;  /* 0x3fb8aa3b071a7823 */ /* 0x000fe2000000081a */
[----:B------:R-:W-:-:S03]  /*15e0*/  FFMA R24, R21, 1.925963033500011079e-08, R24 ;  /* 0x32a5706015187823 */ /* 0x000fc60000000018 */
[----:B------:R-:W-:Y:S01]  /*15f0*/  FFMA R26, R7, 1.925963033500011079e-08, R26 ;  /* 0x32a57060071a7823 */ /* 0x000fe2000000001a */
[----:B------:R-:W1:Y:S08]  /*1600*/  MUFU.EX2 R21, R24 ;  /* 0x0000001800157308 */ /* 0x000e700000000800 */
[----:B------:R-:W3:Y:S01]  /*1610*/  MUFU.EX2 R26, R26 ;  /* 0x0000001a001a7308 */ /* 0x000ee20000000800 */
[----:B-1----:R-:W-:-:S04]  /*1620*/  FMUL R21, R22, R21 ;  /* 0x0000001516157220 */ /* 0x002fc80000400000 */
[----:B--2---:R-:W-:Y:S01]  /*1630*/  FMUL R2, R2, R21 ;  /* 0x0000001502027220 */ /* 0x004fe20000400000 */
[----:B---3--:R-:W-:-:S04]  /*1640*/  FMUL R22, R23, R26 ;  /* 0x0000001a17167220 */ /* 0x008fc80000400000 */
[----:B------:R-:W-:Y:S01]  /*1650*/  FMUL R3, R22, R3 ;  /* 0x0000000316037220 */ /* 0x000fe20000400000 */
[----:B0-----:R-:W-:-:S04]  /*1660*/  FFMA R2, R2, R6, R19 ;  /* 0x0000000602027223 */ /* 0x001fc80000000013 */
[----:B------:R-:W-:-:S07]  /*1670*/  FFMA R19, R3, R5, R2 ;  /* 0x0000000503137223 */ /* 0x000fce0000000002 */
.L_x_14:
[----:B------:R-:W-:Y:S05]  /*1680*/  BSYNC.RECONVERGENT B1 ;  /* 0x0000000000017941 */ /* 0x000fea0003800200 */
.L_x_13:
[----:B------:R-:W-:Y:S05]  /*1690*/  @P0 BRA `(.L_x_12) ;  /* 0x00000000004c0947 */ /* 0x000fea0003800000 */
[C---:B------:R-:W-:Y:S01]  /*16a0*/  LEA R3, R4.reuse, R10, 0x6 ;  /* 0x0000000a04037211 */ /* 0x040fe200078e30ff */
[----:B------:R-:W-:Y:S01]  /*16b0*/  HFMA2 R7, -RZ, RZ, 3.7421875, 0 ;  /* 0x437c0000ff077431 */ /* 0x000fe200000001ff */
[----:B------:R-:W-:Y:S02]  /*16c0*/  MOV R5, 0x3bbb989d ;  /* 0x3bbb989d00057802 */ /* 0x000fe40000000f00 */
[C---:B------:R-:W-:Y:S02]  /*16d0*/  LEA R2, R4.reuse, R9, 0x2 ;  /* 0x0000000904027211 */ /* 0x040fe400078e10ff */
[----:B------:R-:W1:Y:S01]  /*16e0*/  LDS R3, [R3] ;  /* 0x0000000003037984 */ /* 0x000e620000000800 */
[----:B------:R-:W-:-:S03]  /*16f0*/  LEA R6, R4, R15, 0x6 ;  /* 0x0000000f04067211 */ /* 0x000fc600078e30ff */
[----:B------:R-:W0:Y:S04]  /*1700*/  LDS R2, [R2] ;  /* 0x0000000002027984 */ /* 0x000e280000000800 */
[----:B------:R-:W2:Y:S01]  /*1710*/  LDS R6, [R6] ;  /* 0x0000000006067984 */ /* 0x000ea20000000800 */
[----:B-1----:R-:W-:-:S04]  /*1720*/  FADD R20, R20, -R3 ;  /* 0x8000000314147221 */ /* 0x002fc80000000000 */
[----:B------:R-:W-:-:S04]  /*1730*/  FFMA.SAT R4, R20, R5, 0.5 ;  /* 0x3f00000014047423 */ /* 0x000fc80000002005 */
[----:B------:R-:W-:-:S04]  /*1740*/  FFMA.RM R4, R4, R7, 12582913 ;  /* 0x4b40000104047423 */ /* 0x000fc80000004007 */
[C---:B------:R-:W-:Y:S01]  /*1750*/  FADD R5, R4.reuse, -12583039 ;  /* 0xcb40007f04057421 */ /* 0x040fe20000000000 */
[----:B------:R-:W-:-:S03]  /*1760*/  SHF.L.U32 R4, R4, 0x17, RZ ;  /* 0x0000001704047819 */ /* 0x000fc600000006ff */
[----:B------:R-:W-:-:S04]  /*1770*/  FFMA R5, R20, 1.4426950216293334961, -R5 ;  /* 0x3fb8aa3b14057823 */ /* 0x000fc80000000805 */
[----:B------:R-:W-:-:S06]  /*1780*/  FFMA R5, R20, 1.925963033500011079e-08, R5 ;  /* 0x32a5706014057823 */ /* 0x000fcc0000000005 */
[----:B------:R-:W1:Y:S02]  /*1790*/  MUFU.EX2 R5, R5 ;  /* 0x0000000500057308 */ /* 0x000e640000000800 */
[----:B-1----:R-:W-:-:S04]  /*17a0*/  FMUL R3, R4, R5 ;  /* 0x0000000504037220 */ /* 0x002fc80000400000 */
[----:B0-----:R-:W-:-:S04]  /*17b0*/  FMUL R4, R2, R3 ;  /* 0x0000000302047220 */ /* 0x001fc80000400000 */
[----:B--2---:R-:W-:-:S07]  /*17c0*/  FFMA R19, R4, R6, R19 ;  /* 0x0000000604137223 */ /* 0x004fce0000000013 */
.L_x_12:
[----:B------:R-:W-:Y:S05]  /*17d0*/  BSYNC.RECONVERGENT B0 ;  /* 0x0000000000007941 */ /* 0x000fea0003800200 */
.L_x_11:
[----:B------:R-:W-:Y:S01]  /*17e0*/  BAR.SYNC.DEFER_BLOCKING 0x0 ;  /* 0x0000000000007b1d */ /* 0x000fe20000010000 */
[C---:B-1----:R-:W-:Y:S01]  /*17f0*/  LEA R20, R0.reuse, R15, 0x6 ;  /* 0x0000000f00147211 */ /* 0x042fe200078e30ff */
[----:B------:R-:W-:Y:S01]  /*1800*/  UIADD3 UR16, UP0, UPT, UR16, 0x40, URZ ;  /* 0x0000004010107890 */ /* 0x000fe2000ff1e0ff */
[----:B------:R-:W-:Y:S01]  /*1810*/  LEA R22, R0, R13, 0x6 ;  /* 0x0000000d00167211 */ /* 0x000fe200078e30ff */
[----:B------:R-:W-:Y:S01]  /*1820*/  UIADD3 UR4, UPT, UPT, UR4, 0x10, URZ ;  /* 0x0000001004047890 */ /* 0x000fe2000fffe0ff */
[----:B------:R-:W-:Y:S01]  /*1830*/  MOV R5, UR7 ;  /* 0x0000000700057c02 */ /* 0x000fe20008000f00 */
[----:B------:R-:W0:Y:S01]  /*1840*/  LDCU UR17, c[0x0][0x388] ;  /* 0x00007100ff1177ac */ /* 0x000e220008000800 */
[----:B------:R-:W-:Y:S02]  /*1850*/  MOV R6, UR10 ;  /* 0x0000000a00067c02 */ /* 0x000fe40008000f00 */
[----:B------:R-:W-:Y:S01]  /*1860*/  MOV R7, UR11 ;  /* 0x0000000b00077c02 */ /* 0x000fe20008000f00 */
[----:B------:R-:W-:-:S02]  /*1870*/  UIADD3.X UR5, UPT, UPT, URZ, UR5, URZ, UP0, !UPT ;  /* 0x00000005ff057290 */ /* 0x000fc400087fe4ff */
[----:B------:R-:W-:Y:S01]  /*1880*/  UIADD3 UR8, UP1, UPT, UR8, 0x40, URZ ;  /* 0x0000004008087890 */ /* 0x000fe2000ff3e0ff */
[----:B------:R-:W-:Y:S01]  /*1890*/  IMAD.WIDE.U32 R6, R11, 0x4, R6 ;  /* 0x000000040b067825 */ /* 0x000fe200078e0006 */
[----:B------:R-:W-:Y:S02]  /*18a0*/  UIADD3 UR12, UP2, UPT, UR12, 0x40, URZ ;  /* 0x000000400c0c7890 */ /* 0x000fe4000ff5e0ff */
[----:B------:R-:W-:Y:S02]  /*18b0*/  UIADD3.X UR9, UPT, UPT, URZ, UR9, URZ, UP1, !UPT ;  /* 0x00000009ff097290 */ /* 0x000fe40008ffe4ff */
[----:B------:R-:W-:Y:S02]  /*18c0*/  UIADD3.X UR13, UPT, UPT, URZ, UR13, URZ, UP2, !UPT ;  /* 0x0000000dff0d7290 */ /* 0x000fe400097fe4ff */
[----:B------:R-:W-:Y:S01]  /*18d0*/  UIADD3 UR10, UP1, UPT, UR10, 0x40, URZ ;  /* 0x000000400a0a7890 */ /* 0x000fe2000ff3e0ff */
[----:B------:R-:W1:Y:S03]  /*18e0*/  LDS R4, [R20] ;  /* 0x0000000014047984 */ /* 0x000e660000000800 */
[----:B------:R-:W-:Y:S01]  /*18f0*/  UIADD3.X UR11, UPT, UPT, URZ, UR11, URZ, UP1, !UPT ;  /* 0x0000000bff0b7290 */ /* 0x000fe20008ffe4ff */
[----:B------:R-:W2:Y:S01]  /*1900*/  LDS R2, [R22] ;  /* 0x0000000016027984 */ /* 0x000ea20000000800 */
[----:B-1----:R-:W-:Y:S01]  /*1910*/  FMUL R3, R4, R17 ;  /* 0x0000001104037220 */ /* 0x002fe20000400000 */
[----:B------:R-:W-:Y:S01]  /*1920*/  MOV R4, UR6 ;  /* 0x0000000600047c02 */ /* 0x000fe20008000f00 */
[----:B------:R-:W-:-:S02]  /*1930*/  UIADD3 UR6, UP0, UPT, UR6, 0x40, URZ ;  /* 0x0000004006067890 */ /* 0x000fc4000ff1e0ff */
[----:B--2---:R-:W-:Y:S01]  /*1940*/  FFMA R21, R2, R19, -R3 ;  /* 0x0000001302157223 */ /* 0x004fe20000000803 */
[----:B------:R-:W-:Y:S01]  /*1950*/  MOV R2, UR14 ;  /* 0x0000000e00027c02 */ /* 0x000fe20008000f00 */
[C---:B------:R-:W-:Y:S01]  /*1960*/  IMAD.WIDE.U32 R4, R11.reuse, 0x4, R4 ;  /* 0x000000040b047825 */ /* 0x040fe200078e0004 */
[----:B------:R-:W-:Y:S01]  /*1970*/  MOV R3, UR15 ;  /* 0x0000000f00037c02 */ /* 0x000fe20008000f00 */
[----:B------:R-:W-:Y:S02]  /*1980*/  UIADD3.X UR7, UPT, UPT, URZ, UR7, URZ, UP0, !UPT ;  /* 0x00000007ff077290 */ /* 0x000fe400087fe4ff */
[----:B0-----:R-:W-:Y:S01]  /*1990*/  UISETP.GE.AND UP0, UPT, UR4, UR17, UPT ;  /* 0x000000110400728c */ /* 0x001fe2000bf06270 */
[----:B------:R1:W-:Y:S01]  /*19a0*/  STG.E desc[UR24][R4.64], R19 ;  /* 0x0000001304007986 */ /* 0x0003e2000c101918 */
[----:B------:R-:W-:Y:S01]  /*19b0*/  IMAD.WIDE.U32 R2, R11, 0x4, R2 ;  /* 0x000000040b027825 */ /* 0x000fe200078e0002 */
[----:B------:R-:W-:Y:S02]  /*19c0*/  UIADD3 UR14, UP2, UPT, UR14, 0x40, URZ ;  /* 0x000000400e0e7890 */ /* 0x000fe4000ff5e0ff */
[----:B------:R1:W-:Y:S02]  /*19d0*/  STG.E desc[UR24][R6.64], R17 ;  /* 0x0000001106007986 */ /* 0x0003e4000c101918 */
[----:B------:R-:W-:-:S02]  /*19e0*/  UIADD3.X UR15, UPT, UPT, URZ, UR15, URZ, UP2, !UPT ;  /* 0x0000000fff0f7290 */ /* 0x000fc400097fe4ff */
[----:B------:R1:W-:Y:S01]  /*19f0*/  STG.E desc[UR24][R2.64], R21 ;  /* 0x0000001502007986 */ /* 0x0003e2000c101918 */
[----:B------:R-:W-:Y:S06]  /*1a00*/  BAR.SYNC.DEFER_BLOCKING 0x0 ;  /* 0x0000000000007b1d */ /* 0x000fec0000010000 */
[----:B------:R-:W-:Y:S05]  /*1a10*/  BRA.U !UP0, `(.L_x_15) ;  /* 0xffffffe908847547 */ /* 0x000fea000b83ffff */
[----:B------:R-:W-:Y:S05]  /*1a20*/  EXIT ;  /* 0x000000000000794d */ /* 0x000fea0003800000 */
.L_x_16:
[----:B------:R-:W-:-:S00]  /*1a30*/  BRA `(.L_x_16) ;  /* 0xfffffffc00fc7947 */ /* 0x000fc0000383ffff */
[----:B------:R-:W-:-:S00]  /*1a40*/  NOP ;  /* 0x0000000000007918 */ /* 0x000fc00000000000 */
        /* <DEDUP_REMOVED lines=11> */
.L_x_22:


//--------------------- .text._Z24fwd_inner_chunk16_dim16xiiiPfS_S_S_ --------------------------
	.section	.text._Z24fwd_inner_chunk16_dim16xiiiPfS_S_S_,"ax",@progbits
	.align	128
        .global         _Z24fwd_inner_chunk16_dim16xiiiPfS_S_S_
        .type           _Z24fwd_inner_chunk16_dim16xiiiPfS_S_S_,@function
        .size           _Z24fwd_inner_chunk16_dim16xiiiPfS_S_S_,(.L_x_23 - _Z24fwd_inner_chunk16_dim16xiiiPfS_S_S_)
        .other          _Z24fwd_inner_chunk16_dim16xiiiPfS_S_S_,@"STO_CUDA_ENTRY STV_DEFAULT"
_Z24fwd_inner_chunk16_dim16xiiiPfS_S_S_:
.text._Z24fwd_inner_chunk16_dim16xiiiPfS_S_S_:
[----:B------:R-:W-:Y:S08]  /*0000*/  LDC R1, c[0x0][0x37c] ;  /* 0x0000df00ff017b82 */ /* 0x000ff00000000800 */
[----:B------:R-:W0:Y:S01]  /*0010*/  LDC R7, c[0x0][0x388] ;  /* 0x0000e200ff077b82 */ /* 0x000e220000000800 */
[----:B------:R-:W1:Y:S01]  /*0020*/  S2R R26, SR_TID.X ;  /* 0x00000000001a7919 */ /* 0x000e620000002100 */
[----:B------:R-:W2:Y:S01]  /*0030*/  LDCU UR4, c[0x0][0x384] ;  /* 0x00007080ff0477ac */ /* 0x000ea20008000800 */
[----:B------:R-:W-:Y:S01]  /*0040*/  HFMA2 R20, -RZ, RZ, 0, 0 ;  /* 0x00000000ff147431 */ /* 0x000fe200000001ff */
[----:B------:R-:W3:Y:S04]  /*0050*/  LDCU.64 UR10, c[0x0][0x358] ;  /* 0x00006b00ff0a77ac */ /* 0x000ee80008000a00 */
[----:B------:R-:W2:Y:S01]  /*0060*/  S2UR UR5, SR_CTAID.X ;  /* 0x00000000000579c3 */ /* 0x000ea20000002500 */
[----:B0-----:R-:W-:Y:S01]  /*0070*/  ISETP.GE.AND P0, PT, R7, 0x1, PT ;  /* 0x000000010700780c */ /* 0x001fe20003f06270 */
[----:B--2---:R-:W-:Y:S01]  /*0080*/  UIMAD UR5, UR5, UR4, URZ ;  /* 0x00000004050572a4 */ /* 0x004fe2000f8e02ff */
[----:B-1----:R-:W-:-:S02]  /*0090*/  LOP3.LUT R27, R26, 0xf, RZ, 0xc0, !PT ;  /* 0x0000000f1a1b7812 */ /* 0x002fc400078ec0ff */
[----:B------:R-:W-:-:S09]  /*00a0*/  SHF.R.U32.HI R26, RZ, 0x4, R26 ;  /* 0x00000004ff1a7819 */ /* 0x000fd2000001161a */
[----:B---3--:R-:W-:Y:S05]  /*00b0*/  @!P0 BRA `(.L_x_17) ;  /* 0x0000001000248947 */ /* 0x008fea0003800000 */
[----:B------:R-:W0:Y:S01]  /*00c0*/  S2UR UR8, SR_CgaCtaId ;  /* 0x00000000000879c3 */ /* 0x000e220000008800 */
[----:B------:R-:W1:Y:S01]  /*00d0*/  LDCU.128 UR12, c[0x0][0x390] ;  /* 0x00007200ff0c77ac */ /* 0x000e620008000c00 */
[----:B------:R-:W-:Y:S01]  /*00e0*/  IMAD R2, R26, R7, R27 ;  /* 0x000000071a027224 */ /* 0x000fe200078e021b */
[----:B------:R-:W-:Y:S01]  /*00f0*/  MOV R20, RZ ;  /* 0x000000ff00147202 */ /* 0x000fe20000000f00 */
[----:B------:R-:W-:Y:S01]  /*0100*/  IMAD R7, R7, UR5, RZ ;  /* 0x0000000507077c24 */ /* 0x000fe2000f8e02ff */
[----:B------:R-:W2:Y:S01]  /*0110*/  LDCU.64 UR16, c[0x0][0x3a0] ;  /* 0x00007400ff1077ac */ /* 0x000ea20008000a00 */
[----:B------:R-:W-:Y:S01]  /*0120*/  IMAD.WIDE.U32 R2, R2, 0x4, RZ ;  /* 0x0000000402027825 */ /* 0x000fe200078e00ff */
[----:B------:R-:W-:Y:S01]  /*0130*/  UMOV UR4, 0x400 ;  /* 0x0000040000047882 */ /* 0x000fe20000000000 */
[----:B------:R-:W3:Y:S02]  /*0140*/  LDCU UR18, c[0x0][0x388] ;  /* 0x00007100ff1277ac */ /* 0x000ee40008000800 */
[----:B------:R-:W-:Y:S01]  /*0150*/  IMAD.WIDE.U32 R6, R7, 0x4, R2 ;  /* 0x0000000407067825 */ /* 0x000fe200078e0002 */
[----:B------:R-:W-:-:S02]  /*0160*/  UIADD3 UR6, UPT, UPT, UR4, 0x400, URZ ;  /* 0x0000040004067890 */ /* 0x000fc4000fffe0ff */
[----:B------:R-:W-:Y:S01]  /*0170*/  UIADD3 UR7, UPT, UPT, UR4, 0x800, URZ ;  /* 0x0000080004077890 */ /* 0x000fe2000fffe0ff */
[C---:B-1----:R-:W-:Y:S02]  /*0180*/  IADD3 R0, P0, PT, R6.reuse, UR12, RZ ;  /* 0x0000000c06007c10 */ /* 0x042fe4000ff1e0ff */
[C---:B------:R-:W-:Y:S02]  /*0190*/  IADD3 R2, P1, PT, R6.reuse, UR14, RZ ;  /* 0x0000000e06027c10 */ /* 0x040fe4000ff3e0ff */
[----:B--2---:R-:W-:Y:S01]  /*01a0*/  IADD3 R6, P2, PT, R6, UR16, RZ ;  /* 0x0000001006067c10 */ /* 0x004fe2000ff5e0ff */
[----:B0-----:R-:W-:Y:S01]  /*01b0*/  ULEA UR9, UR8, UR4, 0x18 ;  /* 0x0000000408097291 */ /* 0x001fe2000f8ec0ff */
[----:B------:R-:W-:Y:S01]  /*01c0*/  IADD3.X R3, PT, PT, R7, UR13, RZ, P0, !PT ;  /* 0x0000000d07037c10 */ /* 0x000fe200087fe4ff */
[----:B------:R-:W-:Y:S01]  /*01d0*/  UIADD3 UR4, UPT, UPT, UR4, 0xc00, URZ ;  /* 0x00000c0004047890 */ /* 0x000fe2000fffe0ff */
[----:B------:R-:W-:Y:S01]  /*01e0*/  ISETP.GT.U32.AND P0, PT, R27, R26, PT ;  /* 0x0000001a1b00720c */ /* 0x000fe20003f04070 */
[----:B------:R-:W-:Y:S01]  /*01f0*/  ULEA UR6, UR8, UR6, 0x18 ;  /* 0x0000000608067291 */ /* 0x000fe2000f8ec0ff */
[C---:B------:R-:W-:Y:S01]  /*0200*/  IADD3.X R5, PT, PT, R7.reuse, UR15, RZ, P1, !PT ;  /* 0x0000000f07057c10 */ /* 0x040fe20008ffe4ff */
[----:B------:R-:W-:Y:S01]  /*0210*/  ULEA UR4, UR8, UR4, 0x18 ;  /* 0x0000000408047291 */ /* 0x000fe2000f8ec0ff */
[----:B------:R-:W-:Y:S01]  /*0220*/  LEA R31, R26, UR9, 0x6 ;  /* 0x000000091a1f7c11 */ /* 0x000fe2000f8e30ff */
[----:B------:R-:W-:Y:S01]  /*0230*/  ULEA UR7, UR8, UR7, 0x18 ;  /* 0x0000000708077291 */ /* 0x000fe2000f8ec0ff */
[----:B------:R-:W-:-:S02]  /*0240*/  IADD3.X R7, PT, PT, R7, UR17, RZ, P2, !PT ;  /* 0x0000001107077c10 */ /* 0x000fc400097fe4ff */
[C---:B------:R-:W-:Y:S02]  /*0250*/  LEA R4, R26.reuse, UR6, 0x6 ;  /* 0x000000061a047c11 */ /* 0x040fe4000f8e30ff */
[C---:B------:R-:W-:Y:S01]  /*0260*/  LEA R25, R27.reuse, UR4, 0x6 ;  /* 0x000000041b197c11 */ /* 0x040fe2000f8e30ff */
[----:B------:R-:W-:Y:S01]  /*0270*/  UMOV UR4, URZ ;  /* 0x000000ff00047c82 */ /* 0x000fe20008000000 */
[C---:B------:R-:W-:Y:S02]  /*0280*/  LEA R28, R26.reuse, UR7, 0x6 ;  /* 0x000000071a1c7c11 */ /* 0x040fe4000f8e30ff */
[----:B------:R-:W-:Y:S01]  /*0290*/  LEA R26, R26, R25, 0x2 ;  /* 0x000000191a1a7211 */ /* 0x000fe200078e10ff */
[C---:B------:R-:W-:Y:S01]  /*02a0*/  IMAD R25, R27.reuse, -0x3c, R25 ;  /* 0xffffffc41b197824 */ /* 0x040fe200078e0219 */
[C---:B------:R-:W-:Y:S02]  /*02b0*/  LEA R30, R27.reuse, R31, 0x2 ;  /* 0x0000001f1b1e7211 */ /* 0x040fe400078e10ff */
[----:B------:R-:W-:-:S02]  /*02c0*/  LEA R24, R27, UR6, 0x6 ;  /* 0x000000061b187c11 */ /* 0x000fc4000f8e30ff */
[C---:B------:R-:W-:Y:S02]  /*02d0*/  LEA R29, R27.reuse, R4, 0x2 ;  /* 0x000000041b1d7211 */ /* 0x040fe400078e10ff */
[----:B---3--:R-:W-:-:S07]  /*02e0*/  LEA R27, R27, R28, 0x2 ;  /* 0x0000001c1b1b7211 */ /* 0x008fce00078e10ff */
.L_x_20:
[----:B0-----:R-:W-:Y:S01]  /*02f0*/  MOV R9, R3 ;  /* 0x0000000300097202 */ /* 0x001fe20000000f00 */
[----:B------:R-:W2:Y:S01]  /*0300*/  LDG.E R10, desc[UR10][R6.64] ;  /* 0x0000000a060a7981 */ /* 0x000ea2000c1e1900 */
[----:B------:R-:W-:Y:S02]  /*0310*/  MOV R8, R0 ;  /* 0x0000000000087202 */ /* 0x000fe40000000f00 */
[----:B------:R-:W-:-:S03]  /*0320*/  MOV R4, R2 ;  /* 0x0000000200047202 */ /* 0x000fc60000000f00 */
[----:B------:R-:W3:Y:S04]  /*0330*/  LDG.E R9, desc[UR10][R8.64] ;  /* 0x0000000a08097981 */ /* 0x000ee8000c1e1900 */
[----:B------:R-:W4:Y:S01]  /*0340*/  LDG.E R4, desc[UR10][R4.64] ;  /* 0x0000000a04047981 */ /* 0x000f22000c1e1900 */
[----:B------:R-:W-:Y:S01]  /*0350*/  UIADD3 UR4, UPT, UPT, UR4, 0x10, URZ ;  /* 0x0000001004047890 */ /* 0x000fe2000fffe0ff */
[----:B------:R-:W-:Y:S03]  /*0360*/  BSSY.RECONVERGENT B0, `(.L_x_18) ;  /* 0x00000d6000007945 */ /* 0x000fe60003800200 */
[----:B------:R-:W-:Y:S01]  /*0370*/  UISETP.GE.AND UP0, UPT, UR4, UR18, UPT ;  /* 0x000000120400728c */ /* 0x000fe2000bf06270 */
[----:B---3--:R0:W-:Y:S04]  /*0380*/  STS [R30], R9 ;  /* 0x000000091e007388 */ /* 0x0081e80000000800 */
[----:B----4-:R0:W-:Y:S04]  /*0390*/  STS [R29], R4 ;  /* 0x000000041d007388 */ /* 0x0101e80000000800 */
[----:B--2---:R0:W-:Y:S04]  /*03a0*/  STS [R27], R10 ;  /* 0x0000000a1b007388 */ /* 0x0041e80000000800 */
[----:B------:R0:W-:Y:S01]  /*03b0*/  STS [R26], R10 ;  /* 0x0000000a1a007388 */ /* 0x0001e20000000800 */
[----:B------:R-:W-:Y:S06]  /*03c0*/  BAR.SYNC.DEFER_BLOCKING 0x0 ;  /* 0x0000000000007b1d */ /* 0x000fec0000010000 */
[----:B------:R-:W-:Y:S05]  /*03d0*/  @P0 BRA `(.L_x_19) ;  /* 0x0000000c00380947 */ /* 0x000fea0003800000 */
[----:B------:R-:W-:Y:S01]  /*03e0*/  LDS R13, [R25] ;  /* 0x00000000190d7984 */ /* 0x000fe20000000800 */
[----:B0-----:R-:W-:Y:S01]  /*03f0*/  HFMA2 R4, -RZ, RZ, 0.96630859375, -0.0022525787353515625 ;  /* 0x3bbb989dff047431 */ /* 0x001fe200000001ff */
[----:B------:R-:W-:Y:S02]  /*0400*/  MOV R32, 0x437c0000 ;  /* 0x437c000000207802 */ /* 0x000fe40000000f00 */
[----:B------:R-:W0:Y:S04]  /*0410*/  LDS.128 R8, [R28] ;  /* 0x000000001c087984 */ /* 0x000e280000000c00 */
[----:B------:R-:W1:Y:S04]  /*0420*/  LDS R22, [R25+0x40] ;  /* 0x0000400019167984 */ /* 0x000e680000000800 */
[----:B------:R-:W2:Y:S04]  /*0430*/  LDS R21, [R25+0x80] ;  /* 0x0000800019157984 */ /* 0x000ea80000000800 */
[----:B------:R-:W-:Y:S01]  /*0440*/  LDS.128 R16, [R24] ;  /* 0x0000000018107984 */ /* 0x000fe20000000c00 */
[----:B0-----:R-:W-:-:S03]  /*0450*/  FADD R23, R8, -R13 ;  /* 0x8000000d08177221 */ /* 0x001fc60000000000 */
[----:B------:R-:W0:Y:S01]  /*0460*/  LDS R8, [R25+0xc0] ;  /* 0x0000c00019087984 */ /* 0x000e220000000800 */
[----:B------:R-:W-:Y:S01]  /*0470*/  FFMA.SAT R33, R23, R4, 0.5 ;  /* 0x3f00000017217423 */ /* 0x000fe20000002004 */
[----:B-1----:R-:W-:Y:S02]  /*0480*/  FADD R9, -R22, R9 ;  /* 0x0000000916097221 */ /* 0x002fe40000000100 */
[----:B------:R-:W1:Y:S01]  /*0490*/  LDS.128 R12, [R31] ;  /* 0x000000001f0c7984 */ /* 0x000e620000000c00 */
[----:B------:R-:W-:-:S04]  /*04a0*/  FFMA.RM R33, R33, R32, 12582913 ;  /* 0x4b40000121217423 */ /* 0x000fc80000004020 */
[C---:B------:R-:W-:Y:S01]  /*04b0*/  FADD R34, R33.reuse, -12583039 ;  /* 0xcb40007f21227421 */ /* 0x040fe20000000000 */
[----:B------:R-:W-:-:S03]  /*04c0*/  SHF.L.U32 R33, R33, 0x17, RZ ;  /* 0x0000001721217819 */ /* 0x000fc600000006ff */
[----:B------:R-:W-:-:S04]  /*04d0*/  FFMA R34, R23, 1.4426950216293334961, -R34 ;  /* 0x3fb8aa3b17227823 */ /* 0x000fc80000000822 */
[----:B------:R-:W-:Y:S01]  /*04e0*/  FFMA R34, R23, 1.925963033500011079e-08, R34 ;  /* 0x32a5706017227823 */ /* 0x000fe20000000022 */
[----:B--2---:R-:W-:Y:S01]  /*04f0*/  FADD R23, -R21, R10 ;  /* 0x0000000a15177221 */ /* 0x004fe20000000100 */
[----:B------:R-:W-:-:S03]  /*0500*/  FFMA.SAT R21, R9, R4, 0.5 ;  /* 0x3f00000009157423 */ /* 0x000fc60000002004 */
[----:B------:R-:W-:Y:S01]  /*0510*/  FFMA.SAT R35, R23, R4, 0.5 ;  /* 0x3f00000017237423 */ /* 0x000fe20000002004 */
[----:B------:R-:W2:Y:S01]  /*0520*/  MUFU.EX2 R34, R34 ;  /* 0x0000002200227308 */ /* 0x000ea20000000800 */
[----:B------:R-:W-:-:S05]  /*0530*/  FFMA.RM R21, R21, R32, 12582913 ;  /* 0x4b40000115157423 */ /* 0x000fca0000004020 */
[----:B------:R-:W-:Y:S01]  /*0540*/  SHF.L.U32 R36, R21, 0x17, RZ ;  /* 0x0000001715247819 */ /* 0x000fe200000006ff */
[----:B0-----:R-:W-:Y:S01]  /*0550*/  FADD R11, -R8, R11 ;  /* 0x0000000b080b7221 */ /* 0x001fe20000000100 */
[----:B--2---:R-:W-:-:S03]  /*0560*/  FMUL R33, R33, R34 ;  /* 0x0000002221217220 */ /* 0x004fc60000400000 */
[----:B------:R-:W-:Y:S01]  /*0570*/  FFMA.SAT R37, R11, R4, 0.5 ;  /* 0x3f0000000b257423 */ /* 0x000fe20000002004 */
[----:B-1----:R-:W-:Y:S01]  /*0580*/  FMUL R8, R12, R16 ;  /* 0x000000100c087220 */ /* 0x002fe20000400000 */
[-C--:B------:R-:W-:Y:S01]  /*0590*/  FFMA.RM R16, R35, R32.reuse, 12582913 ;  /* 0x4b40000123107423 */ /* 0x080fe20000004020 */
[----:B------:R-:W-:Y:S01]  /*05a0*/  FMUL R17, R13, R17 ;  /* 0x000000110d117220 */ /* 0x000fe20000400000 */
[----:B------:R-:W-:Y:S01]  /*05b0*/  FFMA.RM R12, R37, R32, 12582913 ;  /* 0x4b400001250c7423 */ /* 0x000fe20000004020 */
[----:B------:R-:W-:Y:S01]  /*05c0*/  FFMA R20, R33, R8, R20 ;  /* 0x0000000821147223 */ /* 0x000fe20000000014 */
[----:B------:R-:W-:Y:S01]  /*05d0*/  FADD R8, R21, -12583039 ;  /* 0xcb40007f15087421 */ /* 0x000fe20000000000 */
[----:B------:R-:W-:Y:S01]  /*05e0*/  FADD R10, R16, -12583039 ;  /* 0xcb40007f100a7421 */ /* 0x000fe20000000000 */
[----:B------:R-:W-:Y:S01]  /*05f0*/  FADD R22, R12, -12583039 ;  /* 0xcb40007f0c167421 */ /* 0x000fe20000000000 */
[----:B------:R-:W-:Y:S01]  /*0600*/  SHF.L.U32 R37, R16, 0x17, RZ ;  /* 0x0000001710257819 */ /* 0x000fe200000006ff */
[----:B------:R-:W-:Y:S01]  /*0610*/  FFMA R8, R9, 1.4426950216293334961, -R8 ;  /* 0x3fb8aa3b09087823 */ /* 0x000fe20000000808 */
[----:B------:R-:W-:Y:S01]  /*0620*/  FFMA R10, R23, 1.4426950216293334961, -R10 ;  /* 0x3fb8aa3b170a7823 */ /* 0x000fe2000000080a */
[----:B------:R-:W-:Y:S01]  /*0630*/  FFMA R34, R11, 1.4426950216293334961, -R22 ;  /* 0x3fb8aa3b0b227823 */ /* 0x000fe20000000816 */
[----:B------:R-:W-:Y:S01]  /*0640*/  FMUL R14, R14, R18 ;  /* 0x000000120e0e7220 */ /* 0x000fe20000400000 */
[----:B------:R-:W-:Y:S01]  /*0650*/  FFMA R33, R9, 1.925963033500011079e-08, R8 ;  /* 0x32a5706009217823 */ /* 0x000fe20000000008 */
[----:B------:R-:W-:Y:S01]  /*0660*/  FFMA R22, R23, 1.925963033500011079e-08, R10 ;  /* 0x32a5706017167823 */ /* 0x000fe2000000000a */
[----:B------:R-:W-:Y:S01]  /*0670*/  FFMA R34, R11, 1.925963033500011079e-08, R34 ;  /* 0x32a570600b227823 */ /* 0x000fe20000000022 */
[----:B------:R-:W-:Y:S01]  /*0680*/  LDS R23, [R25+0x100] ;  /* 0x0001000019177984 */ /* 0x000fe20000000800 */
[----:B------:R-:W-:Y:S01]  /*0690*/  SHF.L.U32 R12, R12, 0x17, RZ ;  /* 0x000000170c0c7819 */ /* 0x000fe200000006ff */
[----:B------:R-:W-:Y:S01]  /*06a0*/  FMUL R15, R15, R19 ;  /* 0x000000130f0f7220 */ /* 0x000fe20000400000 */
[----:B------:R-:W0:Y:S01]  /*06b0*/  MUFU.EX2 R33, R33 ;  /* 0x0000002100217308 */ /* 0x000e220000000800 */
[----:B------:R-:W1:Y:S07]  /*06c0*/  LDS.128 R8, [R28+0x10] ;  /* 0x000010001c087984 */ /* 0x000e6e0000000c00 */
[----:B------:R-:W2:Y:S08]  /*06d0*/  MUFU.EX2 R22, R22 ;  /* 0x0000001600167308 */ /* 0x000eb00000000800 */
[----:B------:R-:W3:Y:S01]  /*06e0*/  MUFU.EX2 R13, R34 ;  /* 0x00000022000d7308 */ /* 0x000ee20000000800 */
[----:B0-----:R-:W-:-:S04]  /*06f0*/  FMUL R35, R36, R33 ;  /* 0x0000002124237220 */ /* 0x001fc80000400000 */
[----:B------:R-:W-:Y:S01]  /*0700*/  FFMA R17, R35, R17, R20 ;  /* 0x0000001123117223 */ /* 0x000fe20000000014 */
[----:B--2---:R-:W-:-:S04]  /*0710*/  FMUL R16, R37, R22 ;  /* 0x0000001625107220 */ /* 0x004fc80000400000 */
[----:B------:R-:W-:Y:S01]  /*0720*/  FFMA R14, R16, R14, R17 ;  /* 0x0000000e100e7223 */ /* 0x000fe20000000011 */
[----:B---3--:R-:W-:-:S04]  /*0730*/  FMUL R13, R12, R13 ;  /* 0x0000000d0c0d7220 */ /* 0x008fc80000400000 */
[----:B------:R-:W-:Y:S02]  /*0740*/  FFMA R22, R13, R15, R14 ;  /* 0x0000000f0d167223 */ /* 0x000fe4000000000e */
[----:B------:R-:W-:Y:S01]  /*0750*/  LDS.128 R12, [R31+0x10] ;  /* 0x000010001f0c7984 */ /* 0x000fe20000000c00 */
[----:B-1----:R-:W-:-:S03]  /*0760*/  FADD R21, R8, -R23 ;  /* 0x8000001708157221 */ /* 0x002fc60000000000 */
[----:B------:R-:W0:Y:S01]  /*0770*/  LDS R8, [R25+0x140] ;  /* 0x0001400019087984 */ /* 0x000e220000000800 */
[----:B------:R-:W-:-:S04]  /*0780*/  FFMA.SAT R23, R21, R4, 0.5 ;  /* 0x3f00000015177423 */ /* 0x000fc80000002004 */
[----:B------:R-:W-:Y:S02]  /*0790*/  FFMA.RM R20, R23, R32, 12582913 ;  /* 0x4b40000117147423 */ /* 0x000fe40000004020 */
[----:B------:R-:W1:Y:S02]  /*07a0*/  LDS R23, [R25+0x180] ;  /* 0x0001800019177984 */ /* 0x000e640000000800 */
[C---:B------:R-:W-:Y:S01]  /*07b0*/  FADD R16, R20.reuse, -12583039 ;  /* 0xcb40007f14107421 */ /* 0x040fe20000000000 */
[----:B------:R-:W-:-:S03]  /*07c0*/  SHF.L.U32 R33, R20, 0x17, RZ ;  /* 0x0000001714217819 */ /* 0x000fc600000006ff */
[C---:B------:R-:W-:Y:S02]  /*07d0*/  FFMA R34, R21.reuse, 1.4426950216293334961, -R16 ;  /* 0x3fb8aa3b15227823 */ /* 0x040fe40000000810 */
[----:B------:R-:W2:Y:S02]  /*07e0*/  LDS.128 R16, [R24+0x10] ;  /* 0x0000100018107984 */ /* 0x000ea40000000c00 */
[----:B------:R-:W-:Y:S02]  /*07f0*/  FFMA R35, R21, 1.925963033500011079e-08, R34 ;  /* 0x32a5706015237823 */ /* 0x000fe40000000022 */
[----:B------:R-:W3:Y:S02]  /*0800*/  LDS R34, [R25+0x1c0] ;  /* 0x0001c00019227984 */ /* 0x000ee40000000800 */
[----:B------:R-:W4:Y:S02]  /*0810*/  MUFU.EX2 R36, R35 ;  /* 0x0000002300247308 */ /* 0x000f240000000800 */
[----:B----4-:R-:W-:Y:S01]  /*0820*/  FMUL R33, R33, R36 ;  /* 0x0000002421217220 */ /* 0x010fe20000400000 */
[----:B0-----:R-:W-:-:S04]  /*0830*/  FADD R9, -R8, R9 ;  /* 0x0000000908097221 */ /* 0x001fc80000000100 */
[----:B------:R-:W-:-:S04]  /*0840*/  FFMA.SAT R21, R9, R4, 0.5 ;  /* 0x3f00000009157423 */ /* 0x000fc80000002004 */
[----:B------:R-:W-:Y:S01]  /*0850*/  FFMA.RM R20, R21, R32, 12582913 ;  /* 0x4b40000115147423 */ /* 0x000fe20000004020 */
[----:B-1----:R-:W-:-:S03]  /*0860*/  FADD R21, -R23, R10 ;  /* 0x0000000a17157221 */ /* 0x002fc60000000100 */
[----:B------:R-:W-:Y:S01]  /*0870*/  FADD R8, R20, -12583039 ;  /* 0xcb40007f14087421 */ /* 0x000fe20000000000 */
[----:B------:R-:W-:Y:S01]  /*0880*/  FFMA.SAT R23, R21, R4, 0.5 ;  /* 0x3f00000015177423 */ /* 0x000fe20000002004 */
[----:B--2---:R-:W-:Y:S02]  /*0890*/  FMUL R12, R12, R16 ;  /* 0x000000100c0c7220 */ /* 0x004fe40000400000 */
[----:B------:R-:W-:Y:S01]  /*08a0*/  FFMA R8, R9, 1.4426950216293334961, -R8 ;  /* 0x3fb8aa3b09087823 */ /* 0x000fe20000000808 */
[----:B------:R-:W-:Y:S01]  /*08b0*/  FFMA.RM R23, R23, R32, 12582913 ;  /* 0x4b40000117177423 */ /* 0x000fe20000004020 */
[----:B------:R-:W-:Y:S01]  /*08c0*/  FMUL R13, R13, R17 ;  /* 0x000000110d0d7220 */ /* 0x000fe20000400000 */
[----:B------:R-:W-:Y:S01]  /*08d0*/  FFMA R12, R33, R12, R22 ;  /* 0x0000000c210c7223 */ /* 0x000fe20000000016 */
[----:B---3--:R-:W-:Y:S01]  /*08e0*/  FADD R33, -R34, R11 ;  /* 0x0000000b22217221 */ /* 0x008fe20000000100 */
[----:B------:R-:W-:Y:S01]  /*08f0*/  FADD R16, R23, -12583039 ;  /* 0xcb40007f17107421 */ /* 0x000fe20000000000 */
[----:B------:R-:W-:Y:S01]  /*0900*/  FFMA R35, R9, 1.925963033500011079e-08, R8 ;  /* 0x32a5706009237823 */ /* 0x000fe20000000008 */
[----:B------:R-:W-:Y:S01]  /*0910*/  LDS R17, [R25+0x200] ;  /* 0x0002000019117984 */ /* 0x000fe20000000800 */
[----:B------:R-:W-:Y:S01]  /*0920*/  FFMA.SAT R37, R33, R4, 0.5 ;  /* 0x3f00000021257423 */ /* 0x000fe20000002004 */
[----:B------:R-:W-:Y:S01]  /*0930*/  FFMA R34, R21, 1.4426950216293334961, -R16 ;  /* 0x3fb8aa3b15227823 */ /* 0x000fe20000000810 */
[----:B------:R-:W0:Y:S01]  /*0940*/  MUFU.EX2 R36, R35 ;  /* 0x0000002300247308 */ /* 0x000e220000000800 */
[----:B------:R-:W1:Y:S01]  /*0950*/  LDS.128 R8, [R28+0x20] ;  /* 0x000020001c087984 */ /* 0x000e620000000c00 */
[----:B------:R-:W-:Y:S01]  /*0960*/  FFMA.RM R16, R37, R32, 12582913 ;  /* 0x4b40000125107423 */ /* 0x000fe20000004020 */
[----:B------:R-:W-:Y:S01]  /*0970*/  FFMA R34, R21, 1.925963033500011079e-08, R34 ;  /* 0x32a5706015227823 */ /* 0x000fe20000000022 */
[----:B------:R-:W-:Y:S01]  /*0980*/  SHF.L.U32 R21, R20, 0x17, RZ ;  /* 0x0000001714157819 */ /* 0x000fe200000006ff */
[----:B------:R-:W-:Y:S01]  /*0990*/  FMUL R14, R14, R18 ;  /* 0x000000120e0e7220 */ /* 0x000fe20000400000 */
[----:B------:R-:W-:Y:S01]  /*09a0*/  FADD R22, R16, -12583039 ;  /* 0xcb40007f10167421 */ /* 0x000fe20000000000 */
[----:B------:R-:W-:-:S03]  /*09b0*/  FMUL R15, R15, R19 ;  /* 0x000000130f0f7220 */ /* 0x000fc60000400000 */
[----:B------:R-:W-:-:S04]  /*09c0*/  FFMA R22, R33, 1.4426950216293334961, -R22 ;  /* 0x3fb8aa3b21167823 */ /* 0x000fc80000000816 */
[----:B------:R-:W-:Y:S02]  /*09d0*/  FFMA R37, R33, 1.925963033500011079e-08, R22 ;  /* 0x32a5706021257823 */ /* 0x000fe40000000016 */
[----:B------:R-:W2:Y:S01]  /*09e0*/  LDS R22, [R25+0x240] ;  /* 0x0002400019167984 */ /* 0x000ea20000000800 */
[----:B------:R-:W3:Y:S08]  /*09f0*/  MUFU.EX2 R33, R34 ;  /* 0x0000002200217308 */ /* 0x000ef00000000800 */
[----:B------:R0:W4:Y:S02]  /*0a00*/  MUFU.EX2 R20, R37 ;  /* 0x0000002500147308 */ /* 0x0001240000000800 */
[----:B0-----:R-:W-:Y:S01]  /*0a10*/  FMUL R37, R21, R36 ;  /* 0x0000002415257220 */ /* 0x001fe20000400000 */
[----:B------:R-:W-:-:S03]  /*0a20*/  SHF.L.U32 R36, R23, 0x17, RZ ;  /* 0x0000001717247819 */ /* 0x000fc600000006ff */
[----:B------:R-:W-:Y:S01]  /*0a30*/  FFMA R12, R37, R13, R12 ;  /* 0x0000000d250c7223 */ /* 0x000fe2000000000c */
[----:B------:R-:W-:Y:S01]  /*0a40*/  SHF.L.U32 R13, R16, 0x17, RZ ;  /* 0x00000017100d7819 */ /* 0x000fe200000006ff */
[----:B---3--:R-:W-:Y:S01]  /*0a50*/  FMUL R33, R36, R33 ;  /* 0x0000002124217220 */ /* 0x008fe20000400000 */
[----:B-1----:R-:W-:Y:S02]  /*0a60*/  FADD R21, R8, -R17 ;  /* 0x8000001108157221 */ /* 0x002fe40000000000 */
[----:B------:R-:W-:Y:S01]  /*0a70*/  LDS.128 R16, [R24+0x20] ;  /* 0x0000200018107984 */ /* 0x000fe20000000c00 */
[----:B------:R-:W-:Y:S01]  /*0a80*/  FFMA R12, R33, R14, R12 ;  /* 0x0000000e210c7223 */ /* 0x000fe2000000000c */
[----:B------:R-:W-:Y:S01]  /*0a90*/  FFMA.SAT R23, R21, R4, 0.5 ;  /* 0x3f00000015177423 */ /* 0x000fe20000002004 */
[----:B----4-:R-:W-:-:S03]  /*0aa0*/  FMUL R13, R13, R20 ;  /* 0x000000140d0d7220 */ /* 0x010fc60000400000 */
[----:B------:R-:W-:Y:S01]  /*0ab0*/  FFMA.RM R23, R23, R32, 12582913 ;  /* 0x4b40000117177423 */ /* 0x000fe20000004020 */
[----:B------:R-:W-:Y:S02]  /*0ac0*/  FFMA R20, R13, R15, R12 ;  /* 0x0000000f0d147223 */ /* 0x000fe4000000000c */
[----:B------:R-:W0:Y:S01]  /*0ad0*/  LDS.128 R12, [R31+0x20] ;  /* 0x000020001f0c7984 */ /* 0x000e220000000c00 */
[C---:B------:R-:W-:Y:S01]  /*0ae0*/  FADD R8, R23.reuse, -12583039 ;  /* 0xcb40007f17087421 */ /* 0x040fe20000000000 */
[----:B------:R-:W-:Y:S01]  /*0af0*/  SHF.L.U32 R23, R23, 0x17, RZ ;  /* 0x0000001717177819 */ /* 0x000fe200000006ff */
[----:B--2---:R-:W-:Y:S02]  /*0b00*/  FADD R33, -R22, R9 ;  /* 0x0000000916217221 */ /* 0x004fe40000000100 */
[C---:B------:R-:W-:Y:S01]  /*0b10*/  FFMA R8, R21.reuse, 1.4426950216293334961, -R8 ;  /* 0x3fb8aa3b15087823 */ /* 0x040fe20000000808 */
[----:B------:R-:W1:Y:S03]  /*0b20*/  LDS R9, [R25+0x280] ;  /* 0x0002800019097984 */ /* 0x000e660000000800 */
[----:B------:R-:W-:Y:S01]  /*0b30*/  FFMA R34, R21, 1.925963033500011079e-08, R8 ;  /* 0x32a5706015227823 */ /* 0x000fe20000000008 */
[----:B------:R-:W-:Y:S01]  /*0b40*/  FFMA.SAT R21, R33, R4, 0.5 ;  /* 0x3f00000021157423 */ /* 0x000fe20000002004 */
[----:B------:R-:W2:Y:S03]  /*0b50*/  LDS R8, [R25+0x2c0] ;  /* 0x0002c00019087984 */ /* 0x000ea60000000800 */
[----:B------:R-:W-:Y:S01]  /*0b60*/  FFMA.RM R22, R21, R32, 12582913 ;  /* 0x4b40000115167423 */ /* 0x000fe20000004020 */
[----:B------:R-:W3:Y:S03]  /*0b70*/  MUFU.EX2 R34, R34 ;  /* 0x0000002200227308 */ /* 0x000ee60000000800 */
[C---:B------:R-:W-:Y:S01]  /*0b80*/  FADD R36, R22.reuse, -12583039 ;  /* 0xcb40007f16247421 */ /* 0x040fe20000000000 */
[----:B------:R-:W-:-:S03]  /*0b90*/  SHF.L.U32 R22, R22, 0x17, RZ ;  /* 0x0000001716167819 */ /* 0x000fc600000006ff */
[----:B------:R-:W-:-:S04]  /*0ba0*/  FFMA R36, R33, 1.4426950216293334961, -R36 ;  /* 0x3fb8aa3b21247823 */ /* 0x000fc80000000824 */
[----:B------:R-:W-:-:S04]  /*0bb0*/  FFMA R36, R33, 1.925963033500011079e-08, R36 ;  /* 0x32a5706021247823 */ /* 0x000fc80000000024 */
[----:B------:R-:W4:Y:S01]  /*0bc0*/  MUFU.EX2 R21, R36 ;  /* 0x0000002400157308 */ /* 0x000f220000000800 */
[----:B---3--:R-:W-:Y:S01]  /*0bd0*/  FMUL R23, R23, R34 ;  /* 0x0000002217177220 */ /* 0x008fe20000400000 */
[----:B0-----:R-:W-:Y:S01]  /*0be0*/  FMUL R16, R12, R16 ;  /* 0x000000100c107220 */ /* 0x001fe20000400000 */
[----:B------:R-:W-:Y:S01]  /*0bf0*/  FMUL R17, R13, R17 ;  /* 0x000000110d117220 */ /* 0x000fe20000400000 */
[----:B------:R-:W-:Y:S01]  /*0c00*/  LDS R12, [R25+0x340] ;  /* 0x00034000190c7984 */ /* 0x000fe20000000800 */
[----:B------:R-:W-:Y:S01]  /*0c10*/  FMUL R15, R15, R19 ;  /* 0x000000130f0f7220 */ /* 0x000fe20000400000 */
[----:B------:R-:W-:Y:S01]  /*0c20*/  FFMA R16, R23, R16, R20 ;  /* 0x0000001017107223 */ /* 0x000fe20000000014 */
[----:B------:R-:W-:Y:S01]  /*0c30*/  FMUL R14, R14, R18 ;  /* 0x000000120e0e7220 */ /* 0x000fe20000400000 */
[----:B-1----:R-:W-:Y:S01]  /*0c40*/  FADD R9, -R9, R10 ;  /* 0x0000000a09097221 */ /* 0x002fe20000000100 */
[----:B----4-:R-:W-:Y:S01]  /*0c50*/  FMUL R35, R22, R21 ;  /* 0x0000001516237220 */ /* 0x010fe20000400000 */
[----:B------:R-:W-:Y:S02]  /*0c60*/  LDS R13, [R25+0x300] ;  /* 0x00030000190d7984 */ /* 0x000fe40000000800 */
[----:B------:R-:W-:Y:S01]  /*0c70*/  FFMA.SAT R37, R9, R4, 0.5 ;  /* 0x3f00000009257423 */ /* 0x000fe20000002004 */
[----:B--2---:R-:W-:Y:S01]  /*0c80*/  FADD R33, -R8, R11 ;  /* 0x0000000b08217221 */ /* 0x004fe20000000100 */
[----:B------:R-:W0:Y:S01]  /*0c90*/  LDS.128 R20, [R28+0x30] ;  /* 0x000030001c147984 */ /* 0x000e220000000c00 */
[----:B------:R-:W-:Y:S01]  /*0ca0*/  FFMA R11, R35, R17, R16 ;  /* 0x00000011230b7223 */ /* 0x000fe20000000010 */
[----:B------:R-:W-:Y:S01]  /*0cb0*/  FFMA.RM R10, R37, R32, 12582913 ;  /* 0x4b400001250a7423 */ /* 0x000fe20000004020 */
[----:B------:R-:W-:-:S03]  /*0cc0*/  FFMA.SAT R17, R33, R4, 0.5 ;  /* 0x3f00000021117423 */ /* 0x000fc60000002004 */
[C---:B------:R-:W-:Y:S01]  /*0cd0*/  FADD R8, R10.reuse, -12583039 ;  /* 0xcb40007f0a087421 */ /* 0x040fe20000000000 */
[----:B------:R-:W-:-:S03]  /*0ce0*/  SHF.L.U32 R10, R10, 0x17, RZ ;  /* 0x000000170a0a7819 */ /* 0x000fc600000006ff */
[----:B------:R-:W-:Y:S01]  /*0cf0*/  FFMA R16, R9, 1.4426950216293334961, -R8 ;  /* 0x3fb8aa3b09107823 */ /* 0x000fe20000000808 */
[----:B------:R-:W-:-:S03]  /*0d00*/  FFMA.RM R8, R17, R32, 12582913 ;  /* 0x4b40000111087423 */ /* 0x000fc60000004020 */
[----:B------:R-:W-:Y:S01]  /*0d10*/  FFMA R34, R9, 1.925963033500011079e-08, R16 ;  /* 0x32a5706009227823 */ /* 0x000fe20000000010 */
[C---:B------:R-:W-:Y:S01]  /*0d20*/  FADD R16, R8.reuse, -12583039 ;  /* 0xcb40007f08107421 */ /* 0x040fe20000000000 */
[----:B------:R-:W1:Y:S01]  /*0d30*/  LDS R9, [R25+0x380] ;  /* 0x0003800019097984 */ /* 0x000e620000000800 */
[----:B------:R-:W-:Y:S01]  /*0d40*/  SHF.L.U32 R8, R8, 0x17, RZ ;  /* 0x0000001708087819 */ /* 0x000fe200000006ff */
[----:B------:R-:W2:Y:S01]  /*0d50*/  MUFU.EX2 R17, R34 ;  /* 0x0000002200117308 */ /* 0x000ea20000000800 */
[----:B------:R-:W-:-:S04]  /*0d60*/  FFMA R16, R33, 1.4426950216293334961, -R16 ;  /* 0x3fb8aa3b21107823 */ /* 0x000fc80000000810 */
[----:B------:R-:W-:Y:S02]  /*0d70*/  FFMA R33, R33, 1.925963033500011079e-08, R16 ;  /* 0x32a5706021217823 */ /* 0x000fe40000000010 */
[----:B------:R-:W3:Y:S04]  /*0d80*/  LDS R16, [R25+0x3c0] ;  /* 0x0003c00019107984 */ /* 0x000ee80000000800 */
[----:B------:R-:W4:Y:S01]  /*0d90*/  MUFU.EX2 R33, R33 ;  /* 0x0000002100217308 */ /* 0x000f220000000800 */
[----:B--2---:R-:W-:-:S04]  /*0da0*/  FMUL R10, R10, R17 ;  /* 0x000000110a0a7220 */ /* 0x004fc80000400000 */
[----:B------:R-:W-:Y:S01]  /*0db0*/  FFMA R10, R10, R14, R11 ;  /* 0x0000000e0a0a7223 */ /* 0x000fe2000000000b */
[----:B0-----:R-:W-:Y:S01]  /*0dc0*/  FADD R13, R20, -R13 ;  /* 0x8000000d140d7221 */ /* 0x001fe20000000000 */
[----:B------:R-:W-:-:S03]  /*0dd0*/  FADD R21, -R12, R21 ;  /* 0x000000150c157221 */ /* 0x000fc60000000100 */
[-C--:B------:R-:W-:Y:S01]  /*0de0*/  FFMA.SAT R35, R13, R4.reuse, 0.5 ;  /* 0x3f0000000d237423 */ /* 0x080fe20000002004 */
[----:B------:R-:W-:Y:S01]  /*0df0*/  FFMA.SAT R19, R21, R4, 0.5 ;  /* 0x3f00000015137423 */ /* 0x000fe20000002004 */
[----:B----4-:R-:W-:Y:S02]  /*0e00*/  FMUL R33, R8, R33 ;  /* 0x0000002108217220 */ /* 0x010fe40000400000 */
[-C--:B------:R-:W-:Y:S01]  /*0e10*/  FFMA.RM R17, R35, R32.reuse, 12582913 ;  /* 0x4b40000123117423 */ /* 0x080fe20000004020 */
[----:B------:R-:W-:Y:S01]  /*0e20*/  FFMA.RM R19, R19, R32, 12582913 ;  /* 0x4b40000113137423 */ /* 0x000fe20000004020 */
[----:B------:R-:W-:Y:S02]  /*0e30*/  FFMA R18, R33, R15, R10 ;  /* 0x0000000f21127223 */ /* 0x000fe4000000000a */
[----:B------:R-:W-:Y:S01]  /*0e40*/  FADD R12, R17, -12583039 ;  /* 0xcb40007f110c7421 */ /* 0x000fe20000000000 */
[----:B------:R-:W-:-:S03]  /*0e50*/  FADD R14, R19, -12583039 ;  /* 0xcb40007f130e7421 */ /* 0x000fc60000000000 */
[----:B------:R-:W-:Y:S01]  /*0e60*/  FFMA R12, R13, 1.4426950216293334961, -R12 ;  /* 0x3fb8aa3b0d0c7823 */ /* 0x000fe2000000080c */
[----:B-1----:R-:W-:Y:S01]  /*0e70*/  FADD R33, -R9, R22 ;  /* 0x0000001609217221 */ /* 0x002fe20000000100 */
[----:B------:R-:W-:Y:S01]  /*0e80*/  FFMA R22, R21, 1.4426950216293334961, -R14 ;  /* 0x3fb8aa3b15167823 */ /* 0x000fe2000000080e */
[----:B------:R-:W-:Y:S01]  /*0e90*/  LDS.128 R8, [R31+0x30] ;  /* 0x000030001f087984 */ /* 0x000fe20000000c00 */
[----:B------:R-:W-:Y:S01]  /*0ea0*/  FFMA R20, R13, 1.925963033500011079e-08, R12 ;  /* 0x32a570600d147823 */ /* 0x000fe2000000000c */
[-C--:B------:R-:W-:Y:S01]  /*0eb0*/  FFMA.SAT R35, R33, R4.reuse, 0.5 ;  /* 0x3f00000021237423 */ /* 0x080fe20000002004 */
[----:B------:R-:W-:Y:S01]  /*0ec0*/  FFMA R21, R21, 1.925963033500011079e-08, R22 ;  /* 0x32a5706015157823 */ /* 0x000fe20000000016 */
[----:B------:R-:W0:Y:S01]  /*0ed0*/  LDS.128 R12, [R24+0x30] ;  /* 0x00003000180c7984 */ /* 0x000e220000000c00 */
[----:B---3--:R-:W-:Y:S02]  /*0ee0*/  FADD R23, -R16, R23 ;  /* 0x0000001710177221 */ /* 0x008fe40000000100 */
[----:B------:R-:W1:Y:S02]  /*0ef0*/  MUFU.EX2 R20, R20 ;  /* 0x0000001400147308 */ /* 0x000e640000000800 */
[----:B------:R-:W-:Y:S01]  /*0f00*/  FFMA.SAT R37, R23, R4, 0.5 ;  /* 0x3f00000017257423 */ /* 0x000fe20000002004 */
[----:B------:R-:W-:-:S03]  /*0f10*/  FFMA.RM R4, R35, R32, 12582913 ;  /* 0x4b40000123047423 */ /* 0x000fc60000004020 */
[----:B------:R-:W-:Y:S01]  /*0f20*/  FFMA.RM R32, R37, R32, 12582913 ;  /* 0x4b40000125207423 */ /* 0x000fe20000004020 */
[----:B------:R-:W-:Y:S01]  /*0f30*/  FADD R16, R4, -12583039 ;  /* 0xcb40007f04107421 */ /* 0x000fe20000000000 */
[----:B------:R-:W2:Y:S02]  /*0f40*/  MUFU.EX2 R21, R21 ;  /* 0x0000001500157308 */ /* 0x000ea40000000800 */
[C---:B------:R-:W-:Y:S01]  /*0f50*/  FADD R22, R32.reuse, -12583039 ;  /* 0xcb40007f20167421 */ /* 0x040fe20000000000 */
[----:B------:R-:W-:Y:S01]  /*0f60*/  FFMA R16, R33, 1.4426950216293334961, -R16 ;  /* 0x3fb8aa3b21107823 */ /* 0x000fe20000000810 */
[----:B------:R-:W-:Y:S02]  /*0f70*/  SHF.L.U32 R32, R32, 0x17, RZ ;  /* 0x0000001720207819 */ /* 0x000fe400000006ff */
[----:B------:R-:W-:Y:S01]  /*0f80*/  FFMA R22, R23, 1.4426950216293334961, -R22 ;  /* 0x3fb8aa3b17167823 */ /* 0x000fe20000000816 */
[----:B------:R-:W-:-:S03]  /*0f90*/  FFMA R16, R33, 1.925963033500011079e-08, R16 ;  /* 0x32a5706021107823 */ /* 0x000fc60000000010 */
[----:B------:R-:W-:Y:S01]  /*0fa0*/  FFMA R22, R23, 1.925963033500011079e-08, R22 ;  /* 0x32a5706017167823 */ /* 0x000fe20000000016 */
[----:B------:R-:W-:Y:S02]  /*0fb0*/  SHF.L.U32 R23, R17, 0x17, RZ ;  /* 0x0000001711177819 */ /* 0x000fe400000006ff */
[----:B------:R-:W3:Y:S03]  /*0fc0*/  MUFU.EX2 R16, R16 ;  /* 0x0000001000107308 */ /* 0x000ee60000000800 */
[----:B-1----:R-:W-:-:S05]  /*0fd0*/  FMUL R23, R23, R20 ;  /* 0x0000001417177220 */ /* 0x002fca0000400000 */
[----:B------:R-:W1:Y:S01]  /*0fe0*/  MUFU.EX2 R17, R22 ;  /* 0x0000001600117308 */ /* 0x000e620000000800 */
[----:B0-----:R-:W-:Y:S01]  /*0ff0*/  FMUL R8, R8, R12 ;  /* 0x0000000c08087220 */ /* 0x001fe20000400000 */
[----:B------:R-:W-:Y:S01]  /*1000*/  SHF.L.U32 R12, R19, 0x17, RZ ;  /* 0x00000017130c7819 */ /* 0x000fe200000006ff */
[----:B------:R-:W-:Y:S01]  /*1010*/  FMUL R9, R9, R13 ;  /* 0x0000000d09097220 */ /* 0x000fe20000400000 */
[----:B------:R-:W-:Y:S01]  /*1020*/  SHF.L.U32 R13, R4, 0x17, RZ ;  /* 0x00000017040d7819 */ /* 0x000fe200000006ff */
[----:B------:R-:W-:Y:S01]  /*1030*/  FFMA R8, R23, R8, R18 ;  /* 0x0000000817087223 */ /* 0x000fe20000000012 */
[----:B------:R-:W-:Y:S01]  /*1040*/  FMUL R10, R10, R14 ;  /* 0x0000000e0a0a7220 */ /* 0x000fe20000400000 */
[----:B--2---:R-:W-:Y:S01]  /*1050*/  FMUL R21, R12, R21 ;  /* 0x000000150c157220 */ /* 0x004fe20000400000 */
[----:B------:R-:W-:Y:S01]  /*1060*/  FMUL R11, R11, R15 ;  /* 0x0000000f0b0b7220 */ /* 0x000fe20000400000 */
[----:B---3--:R-:W-:Y:S02]  /*1070*/  FMUL R13, R13, R16 ;  /* 0x000000100d0d7220 */ /* 0x008fe40000400000 */
[----:B------:R-:W-:Y:S01]  /*1080*/  FFMA R8, R21, R9, R8 ;  /* 0x0000000915087223 */ /* 0x000fe20000000008 */
[----:B-1----:R-:W-:-:S03]  /*1090*/  FMUL R17, R32, R17 ;  /* 0x0000001120117220 */ /* 0x002fc60000400000 */
[----:B------:R-:W-:-:S04]  /*10a0*/  FFMA R8, R13, R10, R8 ;  /* 0x0000000a0d087223 */ /* 0x000fc80000000008 */
[----:B------:R-:W-:-:S07]  /*10b0*/  FFMA R20, R17, R11, R8 ;  /* 0x0000000b11147223 */ /* 0x000fce0000000008 */
.L_x_19:
[----:B------:R-:W-:Y:S05]  /*10c0*/  BSYNC.RECONVERGENT B0 ;  /* 0x0000000000007941 */ /* 0x000fea0003800200 */
.L_x_18:
[----:B------:R-:W-:Y:S01]  /*10d0*/  BAR.SYNC.DEFER_BLOCKING 0x0 ;  /* 0x0000000000007b1d */ /* 0x000fe20000010000 */
[----:B------:R-:W-:Y:S02]  /*10e0*/  IADD3 R0, P1, PT, R0, 0x40, RZ ;  /* 0x0000004000007810 */ /* 0x000fe40007f3e0ff */
[----:B------:R-:W-:Y:S02]  /*10f0*/  IADD3 R2, P2, PT, R2, 0x40, RZ ;  /* 0x0000004002027810 */ /* 0x000fe40007f5e0ff */
[----:B------:R-:W-:Y:S02]  /*1100*/  IADD3 R6, P3, PT, R6, 0x40, RZ ;  /* 0x0000004006067810 */ /* 0x000fe40007f7e0ff */
[----:B------:R-:W-:Y:S02]  /*1110*/  IADD3.X R3, PT, PT, RZ, R3, RZ, P1, !PT ;  /* 0x00000003ff037210 */ /* 0x000fe40000ffe4ff */
[----:B------:R-:W-:Y:S02]  /*1120*/  IADD3.X R5, PT, PT, RZ, R5, RZ, P2, !PT ;  /* 0x00000005ff057210 */ /* 0x000fe400017fe4ff */
[----:B------:R-:W-:Y:S01]  /*1130*/  IADD3.X R7, PT, PT, RZ, R7, RZ, P3, !PT ;  /* 0x00000007ff077210 */ /* 0x000fe20001ffe4ff */
[----:B------:R-:W-:Y:S06]  /*1140*/  BRA.U !UP0, `(.L_x_20) ;  /* 0xfffffff108687547 */ /* 0x000fec000b83ffff */
.L_x_17:
[----:B0-----:R-:W0:Y:S01]  /*1150*/  S2R R4, SR_TID.X ;  /* 0x0000000000047919 */ /* 0x001e220000002100 */
[----:B------:R-:W1:Y:S08]  /*1160*/  LDC R0, c[0x0][0x384] ;  /* 0x0000e100ff007b82 */ /* 0x000e700000000800 */
[----:B------:R-:W2:Y:S01]  /*1170*/  LDC.64 R2, c[0x0][0x3a8] ;  /* 0x0000ea00ff027b82 */ /* 0x000ea20000000a00 */
[----:B-1----:R-:W-:Y:S01]  /*1180*/  IMAD R5, R0, UR5, RZ ;  /* 0x0000000500057c24 */ /* 0x002fe2000f8e02ff */
[----:B0-----:R-:W-:-:S03]  /*1190*/  LOP3.LUT R7, R4, 0xf, RZ, 0xc0, !PT ;  /* 0x0000000f04077812 */ /* 0x001fc600078ec0ff */
[----:B--2---:R-:W-:Y:S01]  /*11a0*/  IMAD.WIDE.U32 R2, R5, 0x4, R2 ;  /* 0x0000000405027825 */ /* 0x004fe200078e0002 */
[----:B------:R-:W-:-:S04]  /*11b0*/  SHF.R.U32.HI R6, RZ, 0x4, R4 ;  /* 0x00000004ff067819 */ /* 0x000fc80000011604 */
[----:B------:R-:W-:-:S13]  /*11c0*/  ISETP.GT.U32.AND P0, PT, R7, R6, PT ;  /* 0x000000060700720c */ /* 0x000fda0003f04070 */
[----:B------:R-:W-:-:S04]  /*11d0*/  @!P0 IMAD R5, R6, R0, R7 ;  /* 0x0000000006058224 */ /* 0x000fc800078e0207 */
[----:B------:R-:W-:-:S05]  /*11e0*/  @!P0 IMAD.WIDE.U32 R4, R5, 0x4, R2 ;  /* 0x0000000405048825 */ /* 0x000fca00078e0002 */
[----:B------:R0:W-:Y:S01]  /*11f0*/  @!P0 STG.E desc[UR10][R4.64], R20 ;  /* 0x0000001404008986 */ /* 0x0001e2000c10190a */
[----:B------:R-:W-:Y:S05]  /*1200*/  @!P0 EXIT ;  /* 0x000000000000894d */ /* 0x000fea0003800000 */
[----:B0-----:R-:W-:-:S04]  /*1210*/  IMAD R5, R6, R0, R7 ;  /* 0x0000000006057224 */ /* 0x001fc800078e0207 */
[----:B------:R-:W-:-:S05]  /*1220*/  IMAD.WIDE.U32 R2, R5, 0x4, R2 ;  /* 0x0000000405027825 */ /* 0x000fca00078e0002 */
[----:B------:R-:W-:Y:S01]  /*1230*/  STG.E desc[UR10][R2.64], RZ ;  /* 0x000000ff02007986 */ /* 0x000fe2000c10190a */
[----:B------:R-:W-:Y:S05]  /*1240*/  EXIT ;  /* 0x000000000000794d */ /* 0x000fea0003800000 */
.L_x_21:
        /* <DEDUP_REMOVED lines=11> */
.L_x_23:


//--------------------- .nv.shared._Z24bwd_inner_chunk16_dim16xiiiPfS_S_S_S_S_S_ --------------------------
	.section	.nv.shared._Z24bwd_inner_chunk16_dim16xiiiPfS_S_S_S_S_S_,"aw",@nobits
	.sectionflags	@""
	.align	4
.nv.shared._Z24bwd_inner_chunk16_dim16xiiiPfS_S_S_S_S_S_:
	.zero		5120


//--------------------- .nv.shared.reserved.0     --------------------------
	.section	.nv.shared.reserved.0,"aw",@nobits
	.weak		__nv_reservedSMEM_offset_0_alias
	.size		__nv_reservedSMEM_offset_0_alias, 0, 64
	.other		__nv_reservedSMEM_offset_0_alias,@"STO_CUDA_RESERVED_SHARED STV_DEFAULT"
__nv_reservedSMEM_offset_0_alias:
	.zero		0
	.zero		64


//--------------------- .nv.shared._Z24fwd_inner_chunk16_dim16xiiiPfS_S_S_ --------------------------
	.section	.nv.shared._Z24fwd_inner_chunk16_dim16xiiiPfS_S_S_,"aw",@nobits
	.sectionflags	@""
	.align	4
.nv.shared._Z24fwd_inner_chunk16_dim16xiiiPfS_S_S_:
	.zero		5120


//--------------------- .nv.constant0._Z24bwd_inner_chunk16_dim16xiiiPfS_S_S_S_S_S_ --------------------------
	.section	.nv.constant0._Z24bwd_inner_chunk16_dim16xiiiPfS_S_S_S_S_S_,"a",@progbits
	.sectionflags	@""
	.align	4
.nv.constant0._Z24bwd_inner_chunk16_dim16xiiiPfS_S_S_S_S_S_:
	.zero		968


//--------------------- .nv.constant0._Z24fwd_inner_chunk16_dim16xiiiPfS_S_S_ --------------------------
	.section	.nv.constant0._Z24fwd_inner_chunk16_dim16xiiiPfS_S_S_,"a",@progbits
	.sectionflags	@""
	.align	4
.nv.constant0._Z24fwd_inner_chunk16_dim16xiiiPfS_S_S_:
	.zero		944


//--------------------- SYMBOLS --------------------------

	.type		.nv.reservedSmem.offset0,@object
	.size		.nv.reservedSmem.offset0,0x4
	.type		.nv.reservedSmem.cap,@object
	.size		.nv.reservedSmem.cap,0x4
